	.target	sm_100a

	.elftype	@"ET_EXEC"


//--------------------- .note.nv.tkinfo           --------------------------
	.section	.note.nv.tkinfo,"",@"SHT_NOTE"
	.sectionflags	@"SHF_NOTE_NV_TKINFO"
	.tkinfo
        /*0018*/ 	.word	0x00000002
        /*0030*/ 	.string	""
        /*0030*/ 	.string	"ptxas"
        /*0030*/ 	.string	"Cuda compilation tools, release 13.0, V13.0.88"
        /*0030*/ 	.string	"Build cuda_13.0.r13.0/compiler.36424714_0"
        /*0030*/ 	.string	"-arch sm_100a -m 64 "



//--------------------- .note.nv.cuinfo           --------------------------
	.section	.note.nv.cuinfo,"",@"SHT_NOTE"
	.sectionflags	@"SHF_NOTE_NV_CUINFO"
        /*0018*/ 	.short	0x0002
        /*001a*/ 	.short	0x0064
        /*001c*/ 	.short	0x0082
	.zero		2


//--------------------- .nv.info                  --------------------------
	.section	.nv.info,"",@"SHT_CUDA_INFO"
	.align	4


	//----- nvinfo : EIATTR_REGCOUNT
	.align		4
        /*0000*/ 	.byte	0x04, 0x2f
        /*0002*/ 	.short	(.L_19 - .L_18)
	.align		4
.L_18:
        /*0004*/ 	.word	index@(_ZN7cutlass13device_kernelINS_4gemm6kernel13GemmUniversalIN4cute5tupleIJiiiiEEENS1_10collective13CollectiveMmaINS1_35MainloopSm100TmaUmmaWarpSpecializedILi48ELi2ELi4ENS5_IJNS4_1CILi1EEESB_SB_EEEEENS5_IJNSA_ILi128EEENSA_ILi16EEESF_EEENS_10bfloat16_tENS5_IJlSB_lEEESH_SI_NS4_8TiledMMAINS4_8MMA_AtomIJNS4_20SM100_MMA_F16BF16_SSISH_SH_fLi128ELi16ELNS4_4UMMA5MajorE0ELSN_0ELNSM_7ScaleInE0ELSO_0EEEEEENS4_6LayoutISC_NS5_IJNSA_ILi0EEESS_SS_EEEEENS5_IJNS4_10UnderscoreESV_SV_EEEEENS4_13SM90_TMA_LOADENS4_14ComposedLayoutINS4_7SwizzleILi1ELi4ELi3EEENS4_18smem_ptr_flag_bitsILi16EEENSR_INS5_IJNSA_ILi8EEESF_EEENS5_IJSF_SB_EEEEEEEvNS4_8identityESY_S18_vS19_EENS_8epilogue10collective18CollectiveEpilogueINS1B_23Sm100TmaWarpSpecializedILi2ELi1ELi16ELb1ELb0EEEJSG_NS5_IJNSR_ISE_SB_EENSR_ISF_SB_EEEEESH_SI_SH_SI_NS1B_6fusion15FusionCallbacksIS1F_NS1J_17LinearCombinationISH_fSH_fLNS_15FloatRoundStyleE2EEESG_S1I_JEEENS4_5SM1004TMEM4LOAD26SM100_TMEM_LOAD_32dp32b16xESY_S18_NS4_39AutoVectorizingCopyWithAssumedAlignmentILi128EEENS4_14SM90_TMA_STOREES18_S1U_S1U_EEEvvEEEEvNT_6ParamsE)
        /*0008*/ 	.word	0x00000060


	//----- nvinfo : EIATTR_FRAME_SIZE
	.align		4
.L_19:
        /*000c*/ 	.byte	0x04, 0x11
        /*000e*/ 	.short	(.L_21 - .L_20)
	.align		4
.L_20:
        /*0010*/ 	.word	index@($__internal_2_$__cuda_sm10x_tcgen05_guardrail_trap_unallocated_columns_being_dealloced)
        /*0014*/ 	.word	0x00000000


	//----- nvinfo : EIATTR_FRAME_SIZE
	.align		4
.L_21:
        /*0018*/ 	.byte	0x04, 0x11
        /*001a*/ 	.short	(.L_23 - .L_22)
	.align		4
.L_22:
        /*001c*/ 	.word	index@($__internal_1_$__cuda_sm10x_tcgen05_guardrail_trap_phase_invalid_during_alloc)
        /*0020*/ 	.word	0x00000000


	//----- nvinfo : EIATTR_FRAME_SIZE
	.align		4
.L_23:
        /*0024*/ 	.byte	0x04, 0x11
        /*0026*/ 	.short	(.L_25 - .L_24)
	.align		4
.L_24:
        /*0028*/ 	.word	index@($__internal_0_$__cuda_sm10x_tcgen05_guardrail_trap_col_being_dealloced_not_returned_by_alloc)
        /*002c*/ 	.word	0x00000000


	//----- nvinfo : EIATTR_FRAME_SIZE
	.align		4
.L_25:
        /*0030*/ 	.byte	0x04, 0x11
        /*0032*/ 	.short	(.L_27 - .L_26)
	.align		4
.L_26:
        /*0034*/ 	.word	index@(_ZN7cutlass13device_kernelINS_4gemm6kernel13GemmUniversalIN4cute5tupleIJiiiiEEENS1_10collective13CollectiveMmaINS1_35MainloopSm100TmaUmmaWarpSpecializedILi48ELi2ELi4ENS5_IJNS4_1CILi1EEESB_SB_EEEEENS5_IJNSA_ILi128EEENSA_ILi16EEESF_EEENS_10bfloat16_tENS5_IJlSB_lEEESH_SI_NS4_8TiledMMAINS4_8MMA_AtomIJNS4_20SM100_MMA_F16BF16_SSISH_SH_fLi128ELi16ELNS4_4UMMA5MajorE0ELSN_0ELNSM_7ScaleInE0ELSO_0EEEEEENS4_6LayoutISC_NS5_IJNSA_ILi0EEESS_SS_EEEEENS5_IJNS4_10UnderscoreESV_SV_EEEEENS4_13SM90_TMA_LOADENS4_14ComposedLayoutINS4_7SwizzleILi1ELi4ELi3EEENS4_18smem_ptr_flag_bitsILi16EEENSR_INS5_IJNSA_ILi8EEESF_EEENS5_IJSF_SB_EEEEEEEvNS4_8identityESY_S18_vS19_EENS_8epilogue10collective18CollectiveEpilogueINS1B_23Sm100TmaWarpSpecializedILi2ELi1ELi16ELb1ELb0EEEJSG_NS5_IJNSR_ISE_SB_EENSR_ISF_SB_EEEEESH_SI_SH_SI_NS1B_6fusion15FusionCallbacksIS1F_NS1J_17LinearCombinationISH_fSH_fLNS_15FloatRoundStyleE2EEESG_S1I_JEEENS4_5SM1004TMEM4LOAD26SM100_TMEM_LOAD_32dp32b16xESY_S18_NS4_39AutoVectorizingCopyWithAssumedAlignmentILi128EEENS4_14SM90_TMA_STOREES18_S1U_S1U_EEEvvEEEEvNT_6ParamsE)
        /*0038*/ 	.word	0x00000000


	//----- nvinfo : EIATTR_MIN_STACK_SIZE
	.align		4
.L_27:
        /*003c*/ 	.byte	0x04, 0x12
        /*003e*/ 	.short	(.L_29 - .L_28)
	.align		4
.L_28:
        /*0040*/ 	.word	index@(_ZN7cutlass13device_kernelINS_4gemm6kernel13GemmUniversalIN4cute5tupleIJiiiiEEENS1_10collective13CollectiveMmaINS1_35MainloopSm100TmaUmmaWarpSpecializedILi48ELi2ELi4ENS5_IJNS4_1CILi1EEESB_SB_EEEEENS5_IJNSA_ILi128EEENSA_ILi16EEESF_EEENS_10bfloat16_tENS5_IJlSB_lEEESH_SI_NS4_8TiledMMAINS4_8MMA_AtomIJNS4_20SM100_MMA_F16BF16_SSISH_SH_fLi128ELi16ELNS4_4UMMA5MajorE0ELSN_0ELNSM_7ScaleInE0ELSO_0EEEEEENS4_6LayoutISC_NS5_IJNSA_ILi0EEESS_SS_EEEEENS5_IJNS4_10UnderscoreESV_SV_EEEEENS4_13SM90_TMA_LOADENS4_14ComposedLayoutINS4_7SwizzleILi1ELi4ELi3EEENS4_18smem_ptr_flag_bitsILi16EEENSR_INS5_IJNSA_ILi8EEESF_EEENS5_IJSF_SB_EEEEEEEvNS4_8identityESY_S18_vS19_EENS_8epilogue10collective18CollectiveEpilogueINS1B_23Sm100TmaWarpSpecializedILi2ELi1ELi16ELb1ELb0EEEJSG_NS5_IJNSR_ISE_SB_EENSR_ISF_SB_EEEEESH_SI_SH_SI_NS1B_6fusion15FusionCallbacksIS1F_NS1J_17LinearCombinationISH_fSH_fLNS_15FloatRoundStyleE2EEESG_S1I_JEEENS4_5SM1004TMEM4LOAD26SM100_TMEM_LOAD_32dp32b16xESY_S18_NS4_39AutoVectorizingCopyWithAssumedAlignmentILi128EEENS4_14SM90_TMA_STOREES18_S1U_S1U_EEEvvEEEEvNT_6ParamsE)
        /*0044*/ 	.word	0x00000000
.L_29:


//--------------------- .nv.compat                --------------------------
	.section	.nv.compat,"",@"SHT_CUDA_COMPAT_INFO"
	.align	4
        /*0000*/ 	.byte	0x02, 0x09, 0x01, 0x00, 0x02, 0x02, 0x02, 0x00, 0x02, 0x05, 0x05, 0x00, 0x03, 0x07, 0x01, 0x01
        /*0010*/ 	.byte	0x02, 0x03, 0x01, 0x00, 0x02, 0x06, 0x01, 0x00, 0x04, 0x0b, 0x08, 0x00, 0x09, 0x00, 0x00, 0x00
        /*0020*/ 	.byte	0x00, 0x00, 0x00, 0x00


//--------------------- .nv.info._ZN7cutlass13device_kernelINS_4gemm6kernel13GemmUniversalIN4cute5tupleIJiiiiEEENS1_10collective13CollectiveMmaINS1_35MainloopSm100TmaUmmaWarpSpecializedILi48ELi2ELi4ENS5_IJNS4_1CILi1EEESB_SB_EEEEENS5_IJNSA_ILi128EEENSA_ILi16EEESF_EEENS_10bfloat16_tENS5_IJlSB_lEEESH_SI_NS4_8TiledMMAINS4_8MMA_AtomIJNS4_20SM100_MMA_F16BF16_SSISH_SH_fLi128ELi16ELNS4_4UMMA5MajorE0ELSN_0ELNSM_7ScaleInE0ELSO_0EEEEEENS4_6LayoutISC_NS5_IJNSA_ILi0EEESS_SS_EEEEENS5_IJNS4_10UnderscoreESV_SV_EEEEENS4_13SM90_TMA_LOADENS4_14ComposedLayoutINS4_7SwizzleILi1ELi4ELi3EEENS4_18smem_ptr_flag_bitsILi16EEENSR_INS5_IJNSA_ILi8EEESF_EEENS5_IJSF_SB_EEEEEEEvNS4_8identityESY_S18_vS19_EENS_8epilogue10collective18CollectiveEpilogueINS1B_23Sm100TmaWarpSpecializedILi2ELi1ELi16ELb1ELb0EEEJSG_NS5_IJNSR_ISE_SB_EENSR_ISF_SB_EEEEESH_SI_SH_SI_NS1B_6fusion15FusionCallbacksIS1F_NS1J_17LinearCombinationISH_fSH_fLNS_15FloatRoundStyleE2EEESG_S1I_JEEENS4_5SM1004TMEM4LOAD26SM100_TMEM_LOAD_32dp32b16xESY_S18_NS4_39AutoVectorizingCopyWithAssumedAlignmentILi128EEENS4_14SM90_TMA_STOREES18_S1U_S1U_EEEvvEEEEvNT_6ParamsE --------------------------
	.section	.nv.info._ZN7cutlass13device_kernelINS_4gemm6kernel13GemmUniversalIN4cute5tupleIJiiiiEEENS1_10collective13CollectiveMmaINS1_35MainloopSm100TmaUmmaWarpSpecializedILi48ELi2ELi4ENS5_IJNS4_1CILi1EEESB_SB_EEEEENS5_IJNSA_ILi128EEENSA_ILi16EEESF_EEENS_10bfloat16_tENS5_IJlSB_lEEESH_SI_NS4_8TiledMMAINS4_8MMA_AtomIJNS4_20SM100_MMA_F16BF16_SSISH_SH_fLi128ELi16ELNS4_4UMMA5MajorE0ELSN_0ELNSM_7ScaleInE0ELSO_0EEEEEENS4_6LayoutISC_NS5_IJNSA_ILi0EEESS_SS_EEEEENS5_IJNS4_10UnderscoreESV_SV_EEEEENS4_13SM90_TMA_LOADENS4_14ComposedLayoutINS4_7SwizzleILi1ELi4ELi3EEENS4_18smem_ptr_flag_bitsILi16EEENSR_INS5_IJNSA_ILi8EEESF_EEENS5_IJSF_SB_EEEEEEEvNS4_8identityESY_S18_vS19_EENS_8epilogue10collective18CollectiveEpilogueINS1B_23Sm100TmaWarpSpecializedILi2ELi1ELi16ELb1ELb0EEEJSG_NS5_IJNSR_ISE_SB_EENSR_ISF_SB_EEEEESH_SI_SH_SI_NS1B_6fusion15FusionCallbacksIS1F_NS1J_17LinearCombinationISH_fSH_fLNS_15FloatRoundStyleE2EEESG_S1I_JEEENS4_5SM1004TMEM4LOAD26SM100_TMEM_LOAD_32dp32b16xESY_S18_NS4_39AutoVectorizingCopyWithAssumedAlignmentILi128EEENS4_14SM90_TMA_STOREES18_S1U_S1U_EEEvvEEEEvNT_6ParamsE,"",@"SHT_CUDA_INFO"
	.sectionflags	@""
	.align	4


	//----- nvinfo : EIATTR_CUDA_API_VERSION
	.align		4
        /*0000*/ 	.byte	0x04, 0x37
        /*0002*/ 	.short	(.L_31 - .L_30)
.L_30:
        /*0004*/ 	.word	0x00000082


	//----- nvinfo : EIATTR_KPARAM_INFO
	.align		4
.L_31:
        /*0008*/ 	.byte	0x04, 0x17
        /*000a*/ 	.short	(.L_33 - .L_32)
.L_32:
        /*000c*/ 	.word	0x00000000
        /*0010*/ 	.short	0x0000
        /*0012*/ 	.short	0x0000
        /*0014*/ 	.byte	0x00, 0xf0, 0x01, 0x20


	//----- nvinfo : EIATTR_AT_ENTRY_FRAGMENTS
	.align		4
.L_33:
        /*0018*/ 	.byte	0x04, 0x4f
        /*001a*/ 	.short	(.L_35 - .L_34)


	//   ....[0]....
.L_34:
        /*001c*/ 	.word	0x00000006


	//----- nvinfo : EIATTR_RESERVED_SMEM_USED
	.align		4
.L_35:
        /*0020*/ 	.byte	0x01, 0x41
	.zero		2


	//----- nvinfo : EIATTR_SPARSE_MMA_MASK
	.align		4
        /*0024*/ 	.byte	0x03, 0x50
        /*0026*/ 	.short	0x0000


	//----- nvinfo : EIATTR_TCGEN05_1CTA_USED
	.align		4
        /*0028*/ 	.byte	0x01, 0x51
	.zero		2


	//----- nvinfo : EIATTR_MAXREG_COUNT
	.align		4
        /*002c*/ 	.byte	0x03, 0x1b
        /*002e*/ 	.short	0x00ff


	//----- nvinfo : EIATTR_NUM_BARRIERS
	.align		4
        /*0030*/ 	.byte	0x02, 0x4c
        /*0032*/ 	.byte	0x07
	.zero		1


	//----- nvinfo : EIATTR_EXTERNS
	.align		4
        /*0034*/ 	.byte	0x04, 0x0f
        /*0036*/ 	.short	(.L_37 - .L_36)


	//   ....[0]....
	.align		4
.L_36:
        /*0038*/ 	.word	index@(__assertfail)


	//----- nvinfo : EIATTR_MERCURY_ISA_VERSION
	.align		4
.L_37:
        /*003c*/ 	.byte	0x03, 0x5f
        /*003e*/ 	.short	0x0101


	//----- nvinfo : EIATTR_INT_WARP_WIDE_INSTR_OFFSETS
	.align		4
        /*0040*/ 	.byte	0x04, 0x31
        /*0042*/ 	.short	(.L_39 - .L_38)


	//   ....[0]....
.L_38:
        /*0044*/ 	.word	0x00002360


	//   ....[1]....
        /*0048*/ 	.word	0x00005520


	//   ....[2]....
        /*004c*/ 	.word	0x00005540


	//   ....[3]....
        /*0050*/ 	.word	0x00005570


	//   ....[4]....
        /*0054*/ 	.word	0x00005f70


	//   ....[5]....
        /*0058*/ 	.word	0x000060b0


	//----- nvinfo : EIATTR_COOP_GROUP_MASK_REGIDS
	.align		4
.L_39:
        /*005c*/ 	.byte	0x04, 0x29
        /*005e*/ 	.short	(.L_41 - .L_40)


	//   ....[0]....
.L_40:
        /*0060*/ 	.word	0xffffffff


	//   ....[1]....
        /*0064*/ 	.word	0xffffffff


	//   ....[2]....
        /*0068*/ 	.word	0xffffffff


	//   ....[3]....
        /*006c*/ 	.word	0xffffffff


	//   ....[4]....
        /*0070*/ 	.word	0xffffffff


	//   ....[5]....
        /*0074*/ 	.word	0xffffffff


	//   ....[6]....
        /*0078*/ 	.word	0xffffffff


	//   ....[7]....
        /*007c*/ 	.word	0xffffffff


	//   ....[8]....
        /*0080*/ 	.word	0xffffffff


	//   ....[9]....
        /*0084*/ 	.word	0xffffffff


	//   ....[10]....
        /*0088*/ 	.word	0xffffffff


	//   ....[11]....
        /*008c*/ 	.word	0xffffffff


	//   ....[12]....
        /*0090*/ 	.word	0xffffffff


	//----- nvinfo : EIATTR_COOP_GROUP_INSTR_OFFSETS
	.align		4
.L_41:
        /*0094*/ 	.byte	0x04, 0x28
        /*0096*/ 	.short	(.L_43 - .L_42)


	//   ....[0]....
.L_42:
        /*0098*/ 	.word	0x00000090


	//   ....[1]....
        /*009c*/ 	.word	0x000004d0


	//   ....[2]....
        /*00a0*/ 	.word	0x00000bf0


	//   ....[3]....
        /*00a4*/ 	.word	0x00000d50


	//   ....[4]....
        /*00a8*/ 	.word	0x00000e50


	//   ....[5]....
        /*00ac*/ 	.word	0x00000fc0


	//   ....[6]....
        /*00b0*/ 	.word	0x00001160


	//   ....[7]....
        /*00b4*/ 	.word	0x00002240


	//   ....[8]....
        /*00b8*/ 	.word	0x000048e0


	//   ....[9]....
        /*00bc*/ 	.word	0x00004af0


	//   ....[10]....
        /*00c0*/ 	.word	0x00004b20


	//   ....[11]....
        /*00c4*/ 	.word	0x00005400


	//   ....[12]....
        /*00c8*/ 	.word	0x00005630


	//----- nvinfo : EIATTR_VRC_CTA_INIT_COUNT
	.align		4
.L_43:
        /*00cc*/ 	.byte	0x02, 0x4a
        /*00ce*/ 	.byte	0x80
	.zero		1


	//----- nvinfo : EIATTR_SYSCALL_OFFSETS
	.align		4
        /*00d0*/ 	.byte	0x04, 0x46
        /*00d2*/ 	.short	(.L_45 - .L_44)


	//   ....[0]....
.L_44:
        /*00d4*/ 	.word	0x00006b40


	//   ....[1]....
        /*00d8*/ 	.word	0x00006c30


	//   ....[2]....
        /*00dc*/ 	.word	0x00007340


	//----- nvinfo : EIATTR_MBARRIER_INSTR_OFFSETS
	.align		4
.L_45:
        /*00e0*/ 	.byte	0x04, 0x39
        /*00e2*/ 	.short	(.L_47 - .L_46)


	//   ....[0]....
.L_46:
        /*00e4*/ 	.word	0x000005d0
        /*00e8*/ 	.word	0x000000ff
        /*00ec*/ 	.word	0x00000000
        /*00f0*/ 	.short	0x0100
        /*00f2*/ 	.byte	0x05
	.zero		1


	//   ....[1]....
        /*00f4*/ 	.word	0x000005e0
        /*00f8*/ 	.word	0x000000ff
        /*00fc*/ 	.word	0x00000180
        /*0100*/ 	.short	0x0100
        /*0102*/ 	.byte	0x05
	.zero		1


	//   ....[2]....
        /*0104*/ 	.word	0x000005f0
        /*0108*/ 	.word	0x000000ff
        /*010c*/ 	.word	0x00000008
        /*0110*/ 	.short	0x0100
        /*0112*/ 	.byte	0x05
	.zero		1


	//   ....[3]....
        /*0114*/ 	.word	0x00000600
        /*0118*/ 	.word	0x000000ff
        /*011c*/ 	.word	0x00000188
        /*0120*/ 	.short	0x0100
        /*0122*/ 	.byte	0x05
	.zero		1


	//   ....[4]....
        /*0124*/ 	.word	0x00000610
        /*0128*/ 	.word	0x000000ff
        /*012c*/ 	.word	0x00000010
        /*0130*/ 	.short	0x0100
        /*0132*/ 	.byte	0x05
	.zero		1


	//   ....[5]....
        /*0134*/ 	.word	0x00000620
        /*0138*/ 	.word	0x000000ff
        /*013c*/ 	.word	0x00000190
        /*0140*/ 	.short	0x0100
        /*0142*/ 	.byte	0x05
	.zero		1


	//   ....[6]....
        /*0144*/ 	.word	0x00000630
        /*0148*/ 	.word	0x000000ff
        /*014c*/ 	.word	0x00000018
        /*0150*/ 	.short	0x0100
        /*0152*/ 	.byte	0x05
	.zero		1


	//   ....[7]....
        /*0154*/ 	.word	0x00000640
        /*0158*/ 	.word	0x000000ff
        /*015c*/ 	.word	0x00000198
        /*0160*/ 	.short	0x0100
        /*0162*/ 	.byte	0x05
	.zero		1


	//   ....[8]....
        /*0164*/ 	.word	0x00000650
        /*0168*/ 	.word	0x000000ff
        /*016c*/ 	.word	0x00000020
        /*0170*/ 	.short	0x0100
        /*0172*/ 	.byte	0x05
	.zero		1


	//   ....[9]....
        /*0174*/ 	.word	0x00000660
        /*0178*/ 	.word	0x000000ff
        /*017c*/ 	.word	0x000001a0
        /*0180*/ 	.short	0x0100
        /*0182*/ 	.byte	0x05
	.zero		1


	//   ....[10]....
        /*0184*/ 	.word	0x00000670
        /*0188*/ 	.word	0x000000ff
        /*018c*/ 	.word	0x00000028
        /*0190*/ 	.short	0x0100
        /*0192*/ 	.byte	0x05
	.zero		1


	//   ....[11]....
        /*0194*/ 	.word	0x00000680
        /*0198*/ 	.word	0x000000ff
        /*019c*/ 	.word	0x000001a8
        /*01a0*/ 	.short	0x0100
        /*01a2*/ 	.byte	0x05
	.zero		1


	//   ....[12]....
        /*01a4*/ 	.word	0x00000690
        /*01a8*/ 	.word	0x000000ff
        /*01ac*/ 	.word	0x00000030
        /*01b0*/ 	.short	0x0100
        /*01b2*/ 	.byte	0x05
	.zero		1


	//   ....[13]....
        /*01b4*/ 	.word	0x000006a0
        /*01b8*/ 	.word	0x000000ff
        /*01bc*/ 	.word	0x000001b0
        /*01c0*/ 	.short	0x0100
        /*01c2*/ 	.byte	0x05
	.zero		1


	//   ....[14]....
        /*01c4*/ 	.word	0x000006b0
        /*01c8*/ 	.word	0x000000ff
        /*01cc*/ 	.word	0x00000038
        /*01d0*/ 	.short	0x0100
        /*01d2*/ 	.byte	0x05
	.zero		1


	//   ....[15]....
        /*01d4*/ 	.word	0x000006c0
        /*01d8*/ 	.word	0x000000ff
        /*01dc*/ 	.word	0x000001b8
        /*01e0*/ 	.short	0x0100
        /*01e2*/ 	.byte	0x05
	.zero		1


	//   ....[16]....
        /*01e4*/ 	.word	0x000006d0
        /*01e8*/ 	.word	0x000000ff
        /*01ec*/ 	.word	0x00000040
        /*01f0*/ 	.short	0x0100
        /*01f2*/ 	.byte	0x05
	.zero		1


	//   ....[17]....
        /*01f4*/ 	.word	0x000006e0
        /*01f8*/ 	.word	0x000000ff
        /*01fc*/ 	.word	0x000001c0
        /*0200*/ 	.short	0x0100
        /*0202*/ 	.byte	0x05
	.zero		1


	//   ....[18]....
        /*0204*/ 	.word	0x000006f0
        /*0208*/ 	.word	0x000000ff
        /*020c*/ 	.word	0x00000048
        /*0210*/ 	.short	0x0100
        /*0212*/ 	.byte	0x05
	.zero		1


	//   ....[19]....
        /*0214*/ 	.word	0x00000700
        /*0218*/ 	.word	0x000000ff
        /*021c*/ 	.word	0x000001c8
        /*0220*/ 	.short	0x0100
        /*0222*/ 	.byte	0x05
	.zero		1


	//   ....[20]....
        /*0224*/ 	.word	0x00000710
        /*0228*/ 	.word	0x000000ff
        /*022c*/ 	.word	0x00000050
        /*0230*/ 	.short	0x0100
        /*0232*/ 	.byte	0x05
	.zero		1


	//   ....[21]....
        /*0234*/ 	.word	0x00000720
        /*0238*/ 	.word	0x000000ff
        /*023c*/ 	.word	0x000001d0
        /*0240*/ 	.short	0x0100
        /*0242*/ 	.byte	0x05
	.zero		1


	//   ....[22]....
        /*0244*/ 	.word	0x00000730
        /*0248*/ 	.word	0x000000ff
        /*024c*/ 	.word	0x00000058
        /*0250*/ 	.short	0x0100
        /*0252*/ 	.byte	0x05
	.zero		1


	//   ....[23]....
        /*0254*/ 	.word	0x00000740
        /*0258*/ 	.word	0x000000ff
        /*025c*/ 	.word	0x000001d8
        /*0260*/ 	.short	0x0100
        /*0262*/ 	.byte	0x05
	.zero		1


	//   ....[24]....
        /*0264*/ 	.word	0x00000750
        /*0268*/ 	.word	0x000000ff
        /*026c*/ 	.word	0x00000060
        /*0270*/ 	.short	0x0100
        /*0272*/ 	.byte	0x05
	.zero		1


	//   ....[25]....
        /*0274*/ 	.word	0x00000760
        /*0278*/ 	.word	0x000000ff
        /*027c*/ 	.word	0x000001e0
        /*0280*/ 	.short	0x0100
        /*0282*/ 	.byte	0x05
	.zero		1


	//   ....[26]....
        /*0284*/ 	.word	0x00000770
        /*0288*/ 	.word	0x000000ff
        /*028c*/ 	.word	0x00000068
        /*0290*/ 	.short	0x0100
        /*0292*/ 	.byte	0x05
	.zero		1


	//   ....[27]....
        /*0294*/ 	.word	0x00000780
        /*0298*/ 	.word	0x000000ff
        /*029c*/ 	.word	0x000001e8
        /*02a0*/ 	.short	0x0100
        /*02a2*/ 	.byte	0x05
	.zero		1


	//   ....[28]....
        /*02a4*/ 	.word	0x00000790
        /*02a8*/ 	.word	0x000000ff
        /*02ac*/ 	.word	0x00000070
        /*02b0*/ 	.short	0x0100
        /*02b2*/ 	.byte	0x05
	.zero		1


	//   ....[29]....
        /*02b4*/ 	.word	0x000007a0
        /*02b8*/ 	.word	0x000000ff
        /*02bc*/ 	.word	0x000001f0
        /*02c0*/ 	.short	0x0100
        /*02c2*/ 	.byte	0x05
	.zero		1


	//   ....[30]....
        /*02c4*/ 	.word	0x000007b0
        /*02c8*/ 	.word	0x000000ff
        /*02cc*/ 	.word	0x00000078
        /*02d0*/ 	.short	0x0100
        /*02d2*/ 	.byte	0x05
	.zero		1


	//   ....[31]....
        /*02d4*/ 	.word	0x000007c0
        /*02d8*/ 	.word	0x000000ff
        /*02dc*/ 	.word	0x000001f8
        /*02e0*/ 	.short	0x0100
        /*02e2*/ 	.byte	0x05
	.zero		1


	//   ....[32]....
        /*02e4*/ 	.word	0x000007d0
        /*02e8*/ 	.word	0x000000ff
        /*02ec*/ 	.word	0x00000080
        /*02f0*/ 	.short	0x0100
        /*02f2*/ 	.byte	0x05
	.zero		1


	//   ....[33]....
        /*02f4*/ 	.word	0x000007e0
        /*02f8*/ 	.word	0x000000ff
        /*02fc*/ 	.word	0x00000200
        /*0300*/ 	.short	0x0100
        /*0302*/ 	.byte	0x05
	.zero		1


	//   ....[34]....
        /*0304*/ 	.word	0x000007f0
        /*0308*/ 	.word	0x000000ff
        /*030c*/ 	.word	0x00000088
        /*0310*/ 	.short	0x0100
        /*0312*/ 	.byte	0x05
	.zero		1


	//   ....[35]....
        /*0314*/ 	.word	0x00000800
        /*0318*/ 	.word	0x000000ff
        /*031c*/ 	.word	0x00000208
        /*0320*/ 	.short	0x0100
        /*0322*/ 	.byte	0x05
	.zero		1


	//   ....[36]....
        /*0324*/ 	.word	0x00000810
        /*0328*/ 	.word	0x000000ff
        /*032c*/ 	.word	0x00000090
        /*0330*/ 	.short	0x0100
        /*0332*/ 	.byte	0x05
	.zero		1


	//   ....[37]....
        /*0334*/ 	.word	0x00000820
        /*0338*/ 	.word	0x000000ff
        /*033c*/ 	.word	0x00000210
        /*0340*/ 	.short	0x0100
        /*0342*/ 	.byte	0x05
	.zero		1


	//   ....[38]....
        /*0344*/ 	.word	0x00000830
        /*0348*/ 	.word	0x000000ff
        /*034c*/ 	.word	0x00000098
        /*0350*/ 	.short	0x0100
        /*0352*/ 	.byte	0x05
	.zero		1


	//   ....[39]....
        /*0354*/ 	.word	0x00000840
        /*0358*/ 	.word	0x000000ff
        /*035c*/ 	.word	0x00000218
        /*0360*/ 	.short	0x0100
        /*0362*/ 	.byte	0x05
	.zero		1


	//   ....[40]....
        /*0364*/ 	.word	0x00000850
        /*0368*/ 	.word	0x000000ff
        /*036c*/ 	.word	0x000000a0
        /*0370*/ 	.short	0x0100
        /*0372*/ 	.byte	0x05
	.zero		1


	//   ....[41]....
        /*0374*/ 	.word	0x00000860
        /*0378*/ 	.word	0x000000ff
        /*037c*/ 	.word	0x00000220
        /*0380*/ 	.short	0x0100
        /*0382*/ 	.byte	0x05
	.zero		1


	//   ....[42]....
        /*0384*/ 	.word	0x00000870
        /*0388*/ 	.word	0x000000ff
        /*038c*/ 	.word	0x000000a8
        /*0390*/ 	.short	0x0100
        /*0392*/ 	.byte	0x05
	.zero		1


	//   ....[43]....
        /*0394*/ 	.word	0x00000880
        /*0398*/ 	.word	0x000000ff
        /*039c*/ 	.word	0x00000228
        /*03a0*/ 	.short	0x0100
        /*03a2*/ 	.byte	0x05
	.zero		1


	//   ....[44]....
        /*03a4*/ 	.word	0x00000890
        /*03a8*/ 	.word	0x000000ff
        /*03ac*/ 	.word	0x000000b0
        /*03b0*/ 	.short	0x0100
        /*03b2*/ 	.byte	0x05
	.zero		1


	//   ....[45]....
        /*03b4*/ 	.word	0x000008a0
        /*03b8*/ 	.word	0x000000ff
        /*03bc*/ 	.word	0x00000230
        /*03c0*/ 	.short	0x0100
        /*03c2*/ 	.byte	0x05
	.zero		1


	//   ....[46]....
        /*03c4*/ 	.word	0x000008b0
        /*03c8*/ 	.word	0x000000ff
        /*03cc*/ 	.word	0x000000b8
        /*03d0*/ 	.short	0x0100
        /*03d2*/ 	.byte	0x05
	.zero		1


	//   ....[47]....
        /*03d4*/ 	.word	0x000008c0
        /*03d8*/ 	.word	0x000000ff
        /*03dc*/ 	.word	0x00000238
        /*03e0*/ 	.short	0x0100
        /*03e2*/ 	.byte	0x05
	.zero		1


	//   ....[48]....
        /*03e4*/ 	.word	0x000008d0
        /*03e8*/ 	.word	0x000000ff
        /*03ec*/ 	.word	0x000000c0
        /*03f0*/ 	.short	0x0100
        /*03f2*/ 	.byte	0x05
	.zero		1


	//   ....[49]....
        /*03f4*/ 	.word	0x000008e0
        /*03f8*/ 	.word	0x000000ff
        /*03fc*/ 	.word	0x00000240
        /*0400*/ 	.short	0x0100
        /*0402*/ 	.byte	0x05
	.zero		1


	//   ....[50]....
        /*0404*/ 	.word	0x000008f0
        /*0408*/ 	.word	0x000000ff
        /*040c*/ 	.word	0x000000c8
        /*0410*/ 	.short	0x0100
        /*0412*/ 	.byte	0x05
	.zero		1


	//   ....[51]....
        /*0414*/ 	.word	0x00000900
        /*0418*/ 	.word	0x000000ff
        /*041c*/ 	.word	0x00000248
        /*0420*/ 	.short	0x0100
        /*0422*/ 	.byte	0x05
	.zero		1


	//   ....[52]....
        /*0424*/ 	.word	0x00000910
        /*0428*/ 	.word	0x000000ff
        /*042c*/ 	.word	0x000000d0
        /*0430*/ 	.short	0x0100
        /*0432*/ 	.byte	0x05
	.zero		1


	//   ....[53]....
        /*0434*/ 	.word	0x00000920
        /*0438*/ 	.word	0x000000ff
        /*043c*/ 	.word	0x00000250
        /*0440*/ 	.short	0x0100
        /*0442*/ 	.byte	0x05
	.zero		1


	//   ....[54]....
        /*0444*/ 	.word	0x00000930
        /*0448*/ 	.word	0x000000ff
        /*044c*/ 	.word	0x000000d8
        /*0450*/ 	.short	0x0100
        /*0452*/ 	.byte	0x05
	.zero		1


	//   ....[55]....
        /*0454*/ 	.word	0x00000940
        /*0458*/ 	.word	0x000000ff
        /*045c*/ 	.word	0x00000258
        /*0460*/ 	.short	0x0100
        /*0462*/ 	.byte	0x05
	.zero		1


	//   ....[56]....
        /*0464*/ 	.word	0x00000950
        /*0468*/ 	.word	0x000000ff
        /*046c*/ 	.word	0x000000e0
        /*0470*/ 	.short	0x0100
        /*0472*/ 	.byte	0x05
	.zero		1


	//   ....[57]....
        /*0474*/ 	.word	0x00000960
        /*0478*/ 	.word	0x000000ff
        /*047c*/ 	.word	0x00000260
        /*0480*/ 	.short	0x0100
        /*0482*/ 	.byte	0x05
	.zero		1


	//   ....[58]....
        /*0484*/ 	.word	0x00000970
        /*0488*/ 	.word	0x000000ff
        /*048c*/ 	.word	0x000000e8
        /*0490*/ 	.short	0x0100
        /*0492*/ 	.byte	0x05
	.zero		1


	//   ....[59]....
        /*0494*/ 	.word	0x00000980
        /*0498*/ 	.word	0x000000ff
        /*049c*/ 	.word	0x00000268
        /*04a0*/ 	.short	0x0100
        /*04a2*/ 	.byte	0x05
	.zero		1


	//   ....[60]....
        /*04a4*/ 	.word	0x00000990
        /*04a8*/ 	.word	0x000000ff
        /*04ac*/ 	.word	0x000000f0
        /*04b0*/ 	.short	0x0100
        /*04b2*/ 	.byte	0x05
	.zero		1


	//   ....[61]....
        /*04b4*/ 	.word	0x000009a0
        /*04b8*/ 	.word	0x000000ff
        /*04bc*/ 	.word	0x00000270
        /*04c0*/ 	.short	0x0100
        /*04c2*/ 	.byte	0x05
	.zero		1


	//   ....[62]....
        /*04c4*/ 	.word	0x000009b0
        /*04c8*/ 	.word	0x000000ff
        /*04cc*/ 	.word	0x000000f8
        /*04d0*/ 	.short	0x0100
        /*04d2*/ 	.byte	0x05
	.zero		1


	//   ....[63]....
        /*04d4*/ 	.word	0x000009c0
        /*04d8*/ 	.word	0x000000ff
        /*04dc*/ 	.word	0x00000278
        /*04e0*/ 	.short	0x0100
        /*04e2*/ 	.byte	0x05
	.zero		1


	//   ....[64]....
        /*04e4*/ 	.word	0x000009d0
        /*04e8*/ 	.word	0x000000ff
        /*04ec*/ 	.word	0x00000100
        /*04f0*/ 	.short	0x0100
        /*04f2*/ 	.byte	0x05
	.zero		1


	//   ....[65]....
        /*04f4*/ 	.word	0x000009e0
        /*04f8*/ 	.word	0x000000ff
        /*04fc*/ 	.word	0x00000280
        /*0500*/ 	.short	0x0100
        /*0502*/ 	.byte	0x05
	.zero		1


	//   ....[66]....
        /*0504*/ 	.word	0x000009f0
        /*0508*/ 	.word	0x000000ff
        /*050c*/ 	.word	0x00000108
        /*0510*/ 	.short	0x0100
        /*0512*/ 	.byte	0x05
	.zero		1


	//   ....[67]....
        /*0514*/ 	.word	0x00000a00
        /*0518*/ 	.word	0x000000ff
        /*051c*/ 	.word	0x00000288
        /*0520*/ 	.short	0x0100
        /*0522*/ 	.byte	0x05
	.zero		1


	//   ....[68]....
        /*0524*/ 	.word	0x00000a10
        /*0528*/ 	.word	0x000000ff
        /*052c*/ 	.word	0x00000110
        /*0530*/ 	.short	0x0100
        /*0532*/ 	.byte	0x05
	.zero		1


	//   ....[69]....
        /*0534*/ 	.word	0x00000a20
        /*0538*/ 	.word	0x000000ff
        /*053c*/ 	.word	0x00000290
        /*0540*/ 	.short	0x0100
        /*0542*/ 	.byte	0x05
	.zero		1


	//   ....[70]....
        /*0544*/ 	.word	0x00000a30
        /*0548*/ 	.word	0x000000ff
        /*054c*/ 	.word	0x00000118
        /*0550*/ 	.short	0x0100
        /*0552*/ 	.byte	0x05
	.zero		1


	//   ....[71]....
        /*0554*/ 	.word	0x00000a40
        /*0558*/ 	.word	0x000000ff
        /*055c*/ 	.word	0x00000298
        /*0560*/ 	.short	0x0100
        /*0562*/ 	.byte	0x05
	.zero		1


	//   ....[72]....
        /*0564*/ 	.word	0x00000a50
        /*0568*/ 	.word	0x000000ff
        /*056c*/ 	.word	0x00000120
        /*0570*/ 	.short	0x0100
        /*0572*/ 	.byte	0x05
	.zero		1


	//   ....[73]....
        /*0574*/ 	.word	0x00000a60
        /*0578*/ 	.word	0x000000ff
        /*057c*/ 	.word	0x000002a0
        /*0580*/ 	.short	0x0100
        /*0582*/ 	.byte	0x05
	.zero		1


	//   ....[74]....
        /*0584*/ 	.word	0x00000a70
        /*0588*/ 	.word	0x000000ff
        /*058c*/ 	.word	0x00000128
        /*0590*/ 	.short	0x0100
        /*0592*/ 	.byte	0x05
	.zero		1


	//   ....[75]....
        /*0594*/ 	.word	0x00000a80
        /*0598*/ 	.word	0x000000ff
        /*059c*/ 	.word	0x000002a8
        /*05a0*/ 	.short	0x0100
        /*05a2*/ 	.byte	0x05
	.zero		1


	//   ....[76]....
        /*05a4*/ 	.word	0x00000a90
        /*05a8*/ 	.word	0x000000ff
        /*05ac*/ 	.word	0x00000130
        /*05b0*/ 	.short	0x0100
        /*05b2*/ 	.byte	0x05
	.zero		1


	//   ....[77]....
        /*05b4*/ 	.word	0x00000aa0
        /*05b8*/ 	.word	0x000000ff
        /*05bc*/ 	.word	0x000002b0
        /*05c0*/ 	.short	0x0100
        /*05c2*/ 	.byte	0x05
	.zero		1


	//   ....[78]....
        /*05c4*/ 	.word	0x00000ab0
        /*05c8*/ 	.word	0x000000ff
        /*05cc*/ 	.word	0x00000138
        /*05d0*/ 	.short	0x0100
        /*05d2*/ 	.byte	0x05
	.zero		1


	//   ....[79]....
        /*05d4*/ 	.word	0x00000ac0
        /*05d8*/ 	.word	0x000000ff
        /*05dc*/ 	.word	0x000002b8
        /*05e0*/ 	.short	0x0100
        /*05e2*/ 	.byte	0x05
	.zero		1


	//   ....[80]....
        /*05e4*/ 	.word	0x00000ad0
        /*05e8*/ 	.word	0x000000ff
        /*05ec*/ 	.word	0x00000140
        /*05f0*/ 	.short	0x0100
        /*05f2*/ 	.byte	0x05
	.zero		1


	//   ....[81]....
        /*05f4*/ 	.word	0x00000ae0
        /*05f8*/ 	.word	0x000000ff
        /*05fc*/ 	.word	0x000002c0
        /*0600*/ 	.short	0x0100
        /*0602*/ 	.byte	0x05
	.zero		1


	//   ....[82]....
        /*0604*/ 	.word	0x00000af0
        /*0608*/ 	.word	0x000000ff
        /*060c*/ 	.word	0x00000148
        /*0610*/ 	.short	0x0100
        /*0612*/ 	.byte	0x05
	.zero		1


	//   ....[83]....
        /*0614*/ 	.word	0x00000b00
        /*0618*/ 	.word	0x000000ff
        /*061c*/ 	.word	0x000002c8
        /*0620*/ 	.short	0x0100
        /*0622*/ 	.byte	0x05
	.zero		1


	//   ....[84]....
        /*0624*/ 	.word	0x00000b10
        /*0628*/ 	.word	0x000000ff
        /*062c*/ 	.word	0x00000150
        /*0630*/ 	.short	0x0100
        /*0632*/ 	.byte	0x05
	.zero		1


	//   ....[85]....
        /*0634*/ 	.word	0x00000b20
        /*0638*/ 	.word	0x000000ff
        /*063c*/ 	.word	0x000002d0
        /*0640*/ 	.short	0x0100
        /*0642*/ 	.byte	0x05
	.zero		1


	//   ....[86]....
        /*0644*/ 	.word	0x00000b30
        /*0648*/ 	.word	0x000000ff
        /*064c*/ 	.word	0x00000158
        /*0650*/ 	.short	0x0100
        /*0652*/ 	.byte	0x05
	.zero		1


	//   ....[87]....
        /*0654*/ 	.word	0x00000b40
        /*0658*/ 	.word	0x000000ff
        /*065c*/ 	.word	0x000002d8
        /*0660*/ 	.short	0x0100
        /*0662*/ 	.byte	0x05
	.zero		1


	//   ....[88]....
        /*0664*/ 	.word	0x00000b50
        /*0668*/ 	.word	0x000000ff
        /*066c*/ 	.word	0x00000160
        /*0670*/ 	.short	0x0100
        /*0672*/ 	.byte	0x05
	.zero		1


	//   ....[89]....
        /*0674*/ 	.word	0x00000b60
        /*0678*/ 	.word	0x000000ff
        /*067c*/ 	.word	0x000002e0
        /*0680*/ 	.short	0x0100
        /*0682*/ 	.byte	0x05
	.zero		1


	//   ....[90]....
        /*0684*/ 	.word	0x00000b70
        /*0688*/ 	.word	0x000000ff
        /*068c*/ 	.word	0x00000168
        /*0690*/ 	.short	0x0100
        /*0692*/ 	.byte	0x05
	.zero		1


	//   ....[91]....
        /*0694*/ 	.word	0x00000b80
        /*0698*/ 	.word	0x000000ff
        /*069c*/ 	.word	0x000002e8
        /*06a0*/ 	.short	0x0100
        /*06a2*/ 	.byte	0x05
	.zero		1


	//   ....[92]....
        /*06a4*/ 	.word	0x00000b90
        /*06a8*/ 	.word	0x000000ff
        /*06ac*/ 	.word	0x00000170
        /*06b0*/ 	.short	0x0100
        /*06b2*/ 	.byte	0x05
	.zero		1


	//   ....[93]....
        /*06b4*/ 	.word	0x00000ba0
        /*06b8*/ 	.word	0x000000ff
        /*06bc*/ 	.word	0x000002f0
        /*06c0*/ 	.short	0x0100
        /*06c2*/ 	.byte	0x05
	.zero		1


	//   ....[94]....
        /*06c4*/ 	.word	0x00000bb0
        /*06c8*/ 	.word	0x000000ff
        /*06cc*/ 	.word	0x00000178
        /*06d0*/ 	.short	0x0100
        /*06d2*/ 	.byte	0x05
	.zero		1


	//   ....[95]....
        /*06d4*/ 	.word	0x00000bc0
        /*06d8*/ 	.word	0x000000ff
        /*06dc*/ 	.word	0x000002f8
        /*06e0*/ 	.short	0x0100
        /*06e2*/ 	.byte	0x05
	.zero		1


	//   ....[96]....
        /*06e4*/ 	.word	0x00000d00
        /*06e8*/ 	.word	0x000000ff
        /*06ec*/ 	.word	0x00000300
        /*06f0*/ 	.short	0x0100
        /*06f2*/ 	.byte	0x07
	.zero		1


	//   ....[97]....
        /*06f4*/ 	.word	0x00000d10
        /*06f8*/ 	.word	0x000000ff
        /*06fc*/ 	.word	0x00000310
        /*0700*/ 	.short	0x0100
        /*0702*/ 	.byte	0x07
	.zero		1


	//   ....[98]....
        /*0704*/ 	.word	0x00000d20
        /*0708*/ 	.word	0x000000ff
        /*070c*/ 	.word	0x00000308
        /*0710*/ 	.short	0x0100
        /*0712*/ 	.byte	0x07
	.zero		1


	//   ....[99]....
        /*0714*/ 	.word	0x00000d30
        /*0718*/ 	.word	0x000000ff
        /*071c*/ 	.word	0x00000318
        /*0720*/ 	.short	0x0100
        /*0722*/ 	.byte	0x07
	.zero		1


	//   ....[100]....
        /*0724*/ 	.word	0x00000e20
        /*0728*/ 	.word	0x000000ff
        /*072c*/ 	.word	0x00000320
        /*0730*/ 	.short	0x0100
        /*0732*/ 	.byte	0x05
	.zero		1


	//   ....[101]....
        /*0734*/ 	.word	0x00000e30
        /*0738*/ 	.word	0x000000ff
        /*073c*/ 	.word	0x00000328
        /*0740*/ 	.short	0x0100
        /*0742*/ 	.byte	0x05
	.zero		1


	//   ....[102]....
        /*0744*/ 	.word	0x00000f70
        /*0748*/ 	.word	0x000000ff
        /*074c*/ 	.word	0x00000330
        /*0750*/ 	.short	0x0100
        /*0752*/ 	.byte	0x05
	.zero		1


	//   ....[103]....
        /*0754*/ 	.word	0x00000f80
        /*0758*/ 	.word	0x000000ff
        /*075c*/ 	.word	0x00000340
        /*0760*/ 	.short	0x0100
        /*0762*/ 	.byte	0x05
	.zero		1


	//   ....[104]....
        /*0764*/ 	.word	0x00000f90
        /*0768*/ 	.word	0x000000ff
        /*076c*/ 	.word	0x00000338
        /*0770*/ 	.short	0x0100
        /*0772*/ 	.byte	0x05
	.zero		1


	//   ....[105]....
        /*0774*/ 	.word	0x00000fa0
        /*0778*/ 	.word	0x000000ff
        /*077c*/ 	.word	0x00000348
        /*0780*/ 	.short	0x0100
        /*0782*/ 	.byte	0x05
	.zero		1


	//   ....[106]....
        /*0784*/ 	.word	0x000010d0
        /*0788*/ 	.word	0x000000ff
        /*078c*/ 	.word	0x00000350
        /*0790*/ 	.short	0x0100
        /*0792*/ 	.byte	0x07
	.zero		1


	//   ....[107]....
        /*0794*/ 	.word	0x000010e0
        /*0798*/ 	.word	0x000000ff
        /*079c*/ 	.word	0x00000370
        /*07a0*/ 	.short	0x0100
        /*07a2*/ 	.byte	0x07
	.zero		1


	//   ....[108]....
        /*07a4*/ 	.word	0x000010f0
        /*07a8*/ 	.word	0x000000ff
        /*07ac*/ 	.word	0x00000358
        /*07b0*/ 	.short	0x0100
        /*07b2*/ 	.byte	0x07
	.zero		1


	//   ....[109]....
        /*07b4*/ 	.word	0x00001100
        /*07b8*/ 	.word	0x000000ff
        /*07bc*/ 	.word	0x00000378
        /*07c0*/ 	.short	0x0100
        /*07c2*/ 	.byte	0x07
	.zero		1


	//   ....[110]....
        /*07c4*/ 	.word	0x00001110
        /*07c8*/ 	.word	0x000000ff
        /*07cc*/ 	.word	0x00000360
        /*07d0*/ 	.short	0x0100
        /*07d2*/ 	.byte	0x07
	.zero		1


	//   ....[111]....
        /*07d4*/ 	.word	0x00001120
        /*07d8*/ 	.word	0x000000ff
        /*07dc*/ 	.word	0x00000380
        /*07e0*/ 	.short	0x0100
        /*07e2*/ 	.byte	0x07
	.zero		1


	//   ....[112]....
        /*07e4*/ 	.word	0x00001130
        /*07e8*/ 	.word	0x000000ff
        /*07ec*/ 	.word	0x00000368
        /*07f0*/ 	.short	0x0100
        /*07f2*/ 	.byte	0x07
	.zero		1


	//   ....[113]....
        /*07f4*/ 	.word	0x00001140
        /*07f8*/ 	.word	0x000000ff
        /*07fc*/ 	.word	0x00000388
        /*0800*/ 	.short	0x0100
        /*0802*/ 	.byte	0x07
	.zero		1


	//   ....[114]....
        /*0804*/ 	.word	0x00001230
        /*0808*/ 	.word	0x000000ff
        /*080c*/ 	.word	0x00000390
        /*0810*/ 	.short	0x0100
        /*0812*/ 	.byte	0x05
	.zero		1


	//   ....[115]....
        /*0814*/ 	.word	0x00001240
        /*0818*/ 	.word	0x000000ff
        /*081c*/ 	.word	0x000003a0
        /*0820*/ 	.short	0x0100
        /*0822*/ 	.byte	0x05
	.zero		1


	//   ....[116]....
        /*0824*/ 	.word	0x00001250
        /*0828*/ 	.word	0x000000ff
        /*082c*/ 	.word	0x00000398
        /*0830*/ 	.short	0x0100
        /*0832*/ 	.byte	0x05
	.zero		1


	//   ....[117]....
        /*0834*/ 	.word	0x00001260
        /*0838*/ 	.word	0x000000ff
        /*083c*/ 	.word	0x000003a8
        /*0840*/ 	.short	0x0100
        /*0842*/ 	.byte	0x05
	.zero		1


	//   ....[118]....
        /*0844*/ 	.word	0x00001b40
        /*0848*/ 	.word	0x00000003
        /*084c*/ 	.word	0x000003a0
        /*0850*/ 	.short	0x010a
        /*0852*/ 	.byte	0xff
	.zero		1


	//   ....[119]....
        /*0854*/ 	.word	0x00001b70
        /*0858*/ 	.word	0x00000003
        /*085c*/ 	.word	0x00000390
        /*0860*/ 	.short	0x0101
        /*0862*/ 	.byte	0xff
	.zero		1


	//   ....[120]....
        /*0864*/ 	.word	0x00001c40
        /*0868*/ 	.word	0x000000ff
        /*086c*/ 	.word	0x00000180
        /*0870*/ 	.short	0x010a
        /*0872*/ 	.byte	0x08
	.zero		1


	//   ....[121]....
        /*0874*/ 	.word	0x00001ce0
        /*0878*/ 	.word	0x000000ff
        /*087c*/ 	.word	0x00000180
        /*0880*/ 	.short	0x010a
        /*0882*/ 	.byte	0x21
	.zero		1


	//   ....[122]....
        /*0884*/ 	.word	0x00001e30
        /*0888*/ 	.word	0x000000ff
        /*088c*/ 	.word	0x00000180
        /*0890*/ 	.short	0x010a
        /*0892*/ 	.byte	0x08
	.zero		1


	//   ....[123]....
        /*0894*/ 	.word	0x00001f40
        /*0898*/ 	.word	0x000000ff
        /*089c*/ 	.word	0x00000328
        /*08a0*/ 	.short	0x0101
        /*08a2*/ 	.byte	0x04
	.zero		1


	//   ....[124]....
        /*08a4*/ 	.word	0x00001f60
        /*08a8*/ 	.word	0x000000ff
        /*08ac*/ 	.word	0x00000180
        /*08b0*/ 	.short	0x010a
        /*08b2*/ 	.byte	0x08
	.zero		1


	//   ....[125]....
        /*08b4*/ 	.word	0x00001fe0
        /*08b8*/ 	.word	0x000000ff
        /*08bc*/ 	.word	0x00000180
        /*08c0*/ 	.short	0x010a
        /*08c2*/ 	.byte	0x11
	.zero		1


	//   ....[126]....
        /*08c4*/ 	.word	0x00002130
        /*08c8*/ 	.word	0x000000ff
        /*08cc*/ 	.word	0x00000180
        /*08d0*/ 	.short	0x010a
        /*08d2*/ 	.byte	0x08
	.zero		1


	//   ....[127]....
        /*08d4*/ 	.word	0x00002270
        /*08d8*/ 	.word	0x00000002
        /*08dc*/ 	.word	0x00000330
        /*08e0*/ 	.short	0x010a
        /*08e2*/ 	.byte	0xff
	.zero		1


	//   ....[128]....
        /*08e4*/ 	.word	0x00002330
        /*08e8*/ 	.word	0x00000002
        /*08ec*/ 	.word	0x00000000
        /*08f0*/ 	.short	0x0101
        /*08f2*/ 	.byte	0xff
	.zero		1


	//   ....[129]....
        /*08f4*/ 	.word	0x00002890
        /*08f8*/ 	.word	0x000000ff
        /*08fc*/ 	.word	0x00000000
        /*0900*/ 	.short	0x010a
        /*0902*/ 	.byte	0x05
	.zero		1


	//   ....[130]....
        /*0904*/ 	.word	0x00002920
        /*0908*/ 	.word	0x000000ff
        /*090c*/ 	.word	0x00000000
        /*0910*/ 	.short	0x010a
        /*0912*/ 	.byte	0x05
	.zero		1


	//   ....[131]....
        /*0914*/ 	.word	0x000029b0
        /*0918*/ 	.word	0x000000ff
        /*091c*/ 	.word	0x00000000
        /*0920*/ 	.short	0x010a
        /*0922*/ 	.byte	0x05
	.zero		1


	//   ....[132]....
        /*0924*/ 	.word	0x00002a40
        /*0928*/ 	.word	0x000000ff
        /*092c*/ 	.word	0x00000000
        /*0930*/ 	.short	0x010a
        /*0932*/ 	.byte	0x05
	.zero		1


	//   ....[133]....
        /*0934*/ 	.word	0x00002ad0
        /*0938*/ 	.word	0x000000ff
        /*093c*/ 	.word	0x00000000
        /*0940*/ 	.short	0x010a
        /*0942*/ 	.byte	0x05
	.zero		1


	//   ....[134]....
        /*0944*/ 	.word	0x00002b60
        /*0948*/ 	.word	0x000000ff
        /*094c*/ 	.word	0x00000000
        /*0950*/ 	.short	0x010a
        /*0952*/ 	.byte	0x05
	.zero		1


	//   ....[135]....
        /*0954*/ 	.word	0x00002bf0
        /*0958*/ 	.word	0x000000ff
        /*095c*/ 	.word	0x00000000
        /*0960*/ 	.short	0x010a
        /*0962*/ 	.byte	0x05
	.zero		1


	//   ....[136]....
        /*0964*/ 	.word	0x00002c80
        /*0968*/ 	.word	0x000000ff
        /*096c*/ 	.word	0x00000000
        /*0970*/ 	.short	0x010a
        /*0972*/ 	.byte	0x05
	.zero		1


	//   ....[137]....
        /*0974*/ 	.word	0x00002d10
        /*0978*/ 	.word	0x000000ff
        /*097c*/ 	.word	0x00000000
        /*0980*/ 	.short	0x010a
        /*0982*/ 	.byte	0x05
	.zero		1


	//   ....[138]....
        /*0984*/ 	.word	0x00002da0
        /*0988*/ 	.word	0x000000ff
        /*098c*/ 	.word	0x00000000
        /*0990*/ 	.short	0x010a
        /*0992*/ 	.byte	0x05
	.zero		1


	//   ....[139]....
        /*0994*/ 	.word	0x00002e30
        /*0998*/ 	.word	0x000000ff
        /*099c*/ 	.word	0x00000000
        /*09a0*/ 	.short	0x010a
        /*09a2*/ 	.byte	0x05
	.zero		1


	//   ....[140]....
        /*09a4*/ 	.word	0x00002ec0
        /*09a8*/ 	.word	0x000000ff
        /*09ac*/ 	.word	0x00000000
        /*09b0*/ 	.short	0x010a
        /*09b2*/ 	.byte	0x05
	.zero		1


	//   ....[141]....
        /*09b4*/ 	.word	0x00002f50
        /*09b8*/ 	.word	0x000000ff
        /*09bc*/ 	.word	0x00000000
        /*09c0*/ 	.short	0x010a
        /*09c2*/ 	.byte	0x05
	.zero		1


	//   ....[142]....
        /*09c4*/ 	.word	0x00002fe0
        /*09c8*/ 	.word	0x000000ff
        /*09cc*/ 	.word	0x00000000
        /*09d0*/ 	.short	0x010a
        /*09d2*/ 	.byte	0x05
	.zero		1


	//   ....[143]....
        /*09d4*/ 	.word	0x00003070
        /*09d8*/ 	.word	0x000000ff
        /*09dc*/ 	.word	0x00000000
        /*09e0*/ 	.short	0x010a
        /*09e2*/ 	.byte	0x05
	.zero		1


	//   ....[144]....
        /*09e4*/ 	.word	0x00003100
        /*09e8*/ 	.word	0x000000ff
        /*09ec*/ 	.word	0x00000000
        /*09f0*/ 	.short	0x010a
        /*09f2*/ 	.byte	0x05
	.zero		1


	//   ....[145]....
        /*09f4*/ 	.word	0x00003190
        /*09f8*/ 	.word	0x000000ff
        /*09fc*/ 	.word	0x00000000
        /*0a00*/ 	.short	0x010a
        /*0a02*/ 	.byte	0x05
	.zero		1


	//   ....[146]....
        /*0a04*/ 	.word	0x00003220
        /*0a08*/ 	.word	0x000000ff
        /*0a0c*/ 	.word	0x00000000
        /*0a10*/ 	.short	0x010a
        /*0a12*/ 	.byte	0x05
	.zero		1


	//   ....[147]....
        /*0a14*/ 	.word	0x000032b0
        /*0a18*/ 	.word	0x000000ff
        /*0a1c*/ 	.word	0x00000000
        /*0a20*/ 	.short	0x010a
        /*0a22*/ 	.byte	0x05
	.zero		1


	//   ....[148]....
        /*0a24*/ 	.word	0x00003340
        /*0a28*/ 	.word	0x000000ff
        /*0a2c*/ 	.word	0x00000000
        /*0a30*/ 	.short	0x010a
        /*0a32*/ 	.byte	0x05
	.zero		1


	//   ....[149]....
        /*0a34*/ 	.word	0x000033d0
        /*0a38*/ 	.word	0x000000ff
        /*0a3c*/ 	.word	0x00000000
        /*0a40*/ 	.short	0x010a
        /*0a42*/ 	.byte	0x05
	.zero		1


	//   ....[150]....
        /*0a44*/ 	.word	0x00003460
        /*0a48*/ 	.word	0x000000ff
        /*0a4c*/ 	.word	0x00000000
        /*0a50*/ 	.short	0x010a
        /*0a52*/ 	.byte	0x05
	.zero		1


	//   ....[151]....
        /*0a54*/ 	.word	0x000034f0
        /*0a58*/ 	.word	0x000000ff
        /*0a5c*/ 	.word	0x00000000
        /*0a60*/ 	.short	0x010a
        /*0a62*/ 	.byte	0x05
	.zero		1


	//   ....[152]....
        /*0a64*/ 	.word	0x00003580
        /*0a68*/ 	.word	0x000000ff
        /*0a6c*/ 	.word	0x00000000
        /*0a70*/ 	.short	0x010a
        /*0a72*/ 	.byte	0x05
	.zero		1


	//   ....[153]....
        /*0a74*/ 	.word	0x00003610
        /*0a78*/ 	.word	0x000000ff
        /*0a7c*/ 	.word	0x00000000
        /*0a80*/ 	.short	0x010a
        /*0a82*/ 	.byte	0x05
	.zero		1


	//   ....[154]....
        /*0a84*/ 	.word	0x000036a0
        /*0a88*/ 	.word	0x000000ff
        /*0a8c*/ 	.word	0x00000000
        /*0a90*/ 	.short	0x010a
        /*0a92*/ 	.byte	0x05
	.zero		1


	//   ....[155]....
        /*0a94*/ 	.word	0x00003730
        /*0a98*/ 	.word	0x000000ff
        /*0a9c*/ 	.word	0x00000000
        /*0aa0*/ 	.short	0x010a
        /*0aa2*/ 	.byte	0x05
	.zero		1


	//   ....[156]....
        /*0aa4*/ 	.word	0x000037c0
        /*0aa8*/ 	.word	0x000000ff
        /*0aac*/ 	.word	0x00000000
        /*0ab0*/ 	.short	0x010a
        /*0ab2*/ 	.byte	0x05
	.zero		1


	//   ....[157]....
        /*0ab4*/ 	.word	0x00003850
        /*0ab8*/ 	.word	0x000000ff
        /*0abc*/ 	.word	0x00000000
        /*0ac0*/ 	.short	0x010a
        /*0ac2*/ 	.byte	0x05
	.zero		1


	//   ....[158]....
        /*0ac4*/ 	.word	0x000038e0
        /*0ac8*/ 	.word	0x000000ff
        /*0acc*/ 	.word	0x00000000
        /*0ad0*/ 	.short	0x010a
        /*0ad2*/ 	.byte	0x05
	.zero		1


	//   ....[159]....
        /*0ad4*/ 	.word	0x00003970
        /*0ad8*/ 	.word	0x000000ff
        /*0adc*/ 	.word	0x00000000
        /*0ae0*/ 	.short	0x010a
        /*0ae2*/ 	.byte	0x05
	.zero		1


	//   ....[160]....
        /*0ae4*/ 	.word	0x00003a00
        /*0ae8*/ 	.word	0x000000ff
        /*0aec*/ 	.word	0x00000000
        /*0af0*/ 	.short	0x010a
        /*0af2*/ 	.byte	0x05
	.zero		1


	//   ....[161]....
        /*0af4*/ 	.word	0x00003a90
        /*0af8*/ 	.word	0x000000ff
        /*0afc*/ 	.word	0x00000000
        /*0b00*/ 	.short	0x010a
        /*0b02*/ 	.byte	0x05
	.zero		1


	//   ....[162]....
        /*0b04*/ 	.word	0x00003b20
        /*0b08*/ 	.word	0x000000ff
        /*0b0c*/ 	.word	0x00000000
        /*0b10*/ 	.short	0x010a
        /*0b12*/ 	.byte	0x05
	.zero		1


	//   ....[163]....
        /*0b14*/ 	.word	0x00003bb0
        /*0b18*/ 	.word	0x000000ff
        /*0b1c*/ 	.word	0x00000000
        /*0b20*/ 	.short	0x010a
        /*0b22*/ 	.byte	0x05
	.zero		1


	//   ....[164]....
        /*0b24*/ 	.word	0x00003c40
        /*0b28*/ 	.word	0x000000ff
        /*0b2c*/ 	.word	0x00000000
        /*0b30*/ 	.short	0x010a
        /*0b32*/ 	.byte	0x05
	.zero		1


	//   ....[165]....
        /*0b34*/ 	.word	0x00003cd0
        /*0b38*/ 	.word	0x000000ff
        /*0b3c*/ 	.word	0x00000000
        /*0b40*/ 	.short	0x010a
        /*0b42*/ 	.byte	0x05
	.zero		1


	//   ....[166]....
        /*0b44*/ 	.word	0x00003d60
        /*0b48*/ 	.word	0x000000ff
        /*0b4c*/ 	.word	0x00000000
        /*0b50*/ 	.short	0x010a
        /*0b52*/ 	.byte	0x05
	.zero		1


	//   ....[167]....
        /*0b54*/ 	.word	0x00003df0
        /*0b58*/ 	.word	0x000000ff
        /*0b5c*/ 	.word	0x00000000
        /*0b60*/ 	.short	0x010a
        /*0b62*/ 	.byte	0x05
	.zero		1


	//   ....[168]....
        /*0b64*/ 	.word	0x00003e80
        /*0b68*/ 	.word	0x000000ff
        /*0b6c*/ 	.word	0x00000000
        /*0b70*/ 	.short	0x010a
        /*0b72*/ 	.byte	0x05
	.zero		1


	//   ....[169]....
        /*0b74*/ 	.word	0x00003f10
        /*0b78*/ 	.word	0x000000ff
        /*0b7c*/ 	.word	0x00000000
        /*0b80*/ 	.short	0x010a
        /*0b82*/ 	.byte	0x05
	.zero		1


	//   ....[170]....
        /*0b84*/ 	.word	0x00003fa0
        /*0b88*/ 	.word	0x000000ff
        /*0b8c*/ 	.word	0x00000000
        /*0b90*/ 	.short	0x010a
        /*0b92*/ 	.byte	0x05
	.zero		1


	//   ....[171]....
        /*0b94*/ 	.word	0x00004030
        /*0b98*/ 	.word	0x000000ff
        /*0b9c*/ 	.word	0x00000000
        /*0ba0*/ 	.short	0x010a
        /*0ba2*/ 	.byte	0x05
	.zero		1


	//   ....[172]....
        /*0ba4*/ 	.word	0x000040c0
        /*0ba8*/ 	.word	0x000000ff
        /*0bac*/ 	.word	0x00000000
        /*0bb0*/ 	.short	0x010a
        /*0bb2*/ 	.byte	0x05
	.zero		1


	//   ....[173]....
        /*0bb4*/ 	.word	0x00004150
        /*0bb8*/ 	.word	0x000000ff
        /*0bbc*/ 	.word	0x00000000
        /*0bc0*/ 	.short	0x010a
        /*0bc2*/ 	.byte	0x05
	.zero		1


	//   ....[174]....
        /*0bc4*/ 	.word	0x000041e0
        /*0bc8*/ 	.word	0x000000ff
        /*0bcc*/ 	.word	0x00000000
        /*0bd0*/ 	.short	0x010a
        /*0bd2*/ 	.byte	0x05
	.zero		1


	//   ....[175]....
        /*0bd4*/ 	.word	0x00004270
        /*0bd8*/ 	.word	0x000000ff
        /*0bdc*/ 	.word	0x00000000
        /*0be0*/ 	.short	0x010a
        /*0be2*/ 	.byte	0x05
	.zero		1


	//   ....[176]....
        /*0be4*/ 	.word	0x00004310
        /*0be8*/ 	.word	0x00000000
        /*0bec*/ 	.word	0x00000000
        /*0bf0*/ 	.short	0x010a
        /*0bf2*/ 	.byte	0xff
	.zero		1


	//   ....[177]....
        /*0bf4*/ 	.word	0x00004430
        /*0bf8*/ 	.word	0x00000000
        /*0bfc*/ 	.word	0x00000390
        /*0c00*/ 	.short	0x010a
        /*0c02*/ 	.byte	0xff
	.zero		1


	//   ....[178]....
        /*0c04*/ 	.word	0x00004490
        /*0c08*/ 	.word	0x00000004
        /*0c0c*/ 	.word	0x00000000
        /*0c10*/ 	.short	0x0101
        /*0c12*/ 	.byte	0xff
	.zero		1


	//   ....[179]....
        /*0c14*/ 	.word	0x000044b0
        /*0c18*/ 	.word	0x000000ff
        /*0c1c*/ 	.word	0x00000340
        /*0c20*/ 	.short	0x010a
        /*0c22*/ 	.byte	0x05
	.zero		1


	//   ....[180]....
        /*0c24*/ 	.word	0x000045d0
        /*0c28*/ 	.word	0x00000000
        /*0c2c*/ 	.word	0x00000330
        /*0c30*/ 	.short	0x010a
        /*0c32*/ 	.byte	0xff
	.zero		1


	//   ....[181]....
        /*0c34*/ 	.word	0x000046e0
        /*0c38*/ 	.word	0x00000000
        /*0c3c*/ 	.word	0x00000000
        /*0c40*/ 	.short	0x0101
        /*0c42*/ 	.byte	0xff
	.zero		1


	//   ....[182]....
        /*0c44*/ 	.word	0x00004770
        /*0c48*/ 	.word	0x000000ff
        /*0c4c*/ 	.word	0x00000340
        /*0c50*/ 	.short	0x0106
        /*0c52*/ 	.byte	0x05
	.zero		1


	//   ....[183]....
        /*0c54*/ 	.word	0x00004790
        /*0c58*/ 	.word	0x000000ff
        /*0c5c*/ 	.word	0x00000340
        /*0c60*/ 	.short	0x010a
        /*0c62*/ 	.byte	0x05
	.zero		1


	//   ....[184]....
        /*0c64*/ 	.word	0x00004820
        /*0c68*/ 	.word	0x000000ff
        /*0c6c*/ 	.word	0x00000340
        /*0c70*/ 	.short	0x0106
        /*0c72*/ 	.byte	0x04
	.zero		1


	//   ....[185]....
        /*0c74*/ 	.word	0x00004860
        /*0c78*/ 	.word	0x00000000
        /*0c7c*/ 	.word	0x00000340
        /*0c80*/ 	.short	0x010a
        /*0c82*/ 	.byte	0xff
	.zero		1


	//   ....[186]....
        /*0c84*/ 	.word	0x00004d40
        /*0c88*/ 	.word	0x00000000
        /*0c8c*/ 	.word	0x00000330
        /*0c90*/ 	.short	0x010a
        /*0c92*/ 	.byte	0xff
	.zero		1


	//   ....[187]....
        /*0c94*/ 	.word	0x00004e40
        /*0c98*/ 	.word	0x00000003
        /*0c9c*/ 	.word	0x00000000
        /*0ca0*/ 	.short	0x0101
        /*0ca2*/ 	.byte	0xff
	.zero		1


	//   ....[188]....
        /*0ca4*/ 	.word	0x00004e50
        /*0ca8*/ 	.word	0x000000ff
        /*0cac*/ 	.word	0x00000000
        /*0cb0*/ 	.short	0x010a
        /*0cb2*/ 	.byte	0x04
	.zero		1


	//   ....[189]....
        /*0cb4*/ 	.word	0x00004e70
        /*0cb8*/ 	.word	0x000000ff
        /*0cbc*/ 	.word	0x00000370
        /*0cc0*/ 	.short	0x010a
        /*0cc2*/ 	.byte	0x09
	.zero		1


	//   ....[190]....
        /*0cc4*/ 	.word	0x00004f50
        /*0cc8*/ 	.word	0x000000ff
        /*0ccc*/ 	.word	0x00000000
        /*0cd0*/ 	.short	0x010a
        /*0cd2*/ 	.byte	0x07
	.zero		1


	//   ....[191]....
        /*0cd4*/ 	.word	0x00005080
        /*0cd8*/ 	.word	0x000000ff
        /*0cdc*/ 	.word	0x00000000
        /*0ce0*/ 	.short	0x010a
        /*0ce2*/ 	.byte	0x04
	.zero		1


	//   ....[192]....
        /*0ce4*/ 	.word	0x00005230
        /*0ce8*/ 	.word	0x000000ff
        /*0cec*/ 	.word	0x00000000
        /*0cf0*/ 	.short	0x010a
        /*0cf2*/ 	.byte	0x05
	.zero		1


	//   ....[193]....
        /*0cf4*/ 	.word	0x000052c0
        /*0cf8*/ 	.word	0x000000ff
        /*0cfc*/ 	.word	0x00000000
        /*0d00*/ 	.short	0x010a
        /*0d02*/ 	.byte	0x05
	.zero		1


	//   ....[194]....
        /*0d04*/ 	.word	0x00005350
        /*0d08*/ 	.word	0x000000ff
        /*0d0c*/ 	.word	0x00000000
        /*0d10*/ 	.short	0x010a
        /*0d12*/ 	.byte	0x05
	.zero		1


	//   ....[195]....
        /*0d14*/ 	.word	0x000053e0
        /*0d18*/ 	.word	0x000000ff
        /*0d1c*/ 	.word	0x00000000
        /*0d20*/ 	.short	0x010a
        /*0d22*/ 	.byte	0x07
	.zero		1


	//   ....[196]....
        /*0d24*/ 	.word	0x00005810
        /*0d28*/ 	.word	0x00000000
        /*0d2c*/ 	.word	0x00000330
        /*0d30*/ 	.short	0x010a
        /*0d32*/ 	.byte	0xff
	.zero		1


	//   ....[197]....
        /*0d34*/ 	.word	0x000058f0
        /*0d38*/ 	.word	0x00000000
        /*0d3c*/ 	.word	0x00000000
        /*0d40*/ 	.short	0x0101
        /*0d42*/ 	.byte	0xff
	.zero		1


	//   ....[198]....
        /*0d44*/ 	.word	0x00005c10
        /*0d48*/ 	.word	0x000000ff
        /*0d4c*/ 	.word	0x00000328
        /*0d50*/ 	.short	0x010a
        /*0d52*/ 	.byte	0x07
	.zero		1


	//   ....[199]....
        /*0d54*/ 	.word	0x00005df0
        /*0d58*/ 	.word	0x000000ff
        /*0d5c*/ 	.word	0x00000310
        /*0d60*/ 	.short	0x010a
        /*0d62*/ 	.byte	0x0d
	.zero		1


	//   ....[200]....
        /*0d64*/ 	.word	0x00006100
        /*0d68*/ 	.word	0x000000ff
        /*0d6c*/ 	.word	0x00000300
        /*0d70*/ 	.short	0x010b
        /*0d72*/ 	.byte	0x0d
	.zero		1


	//   ....[201]....
        /*0d74*/ 	.word	0x00006160
        /*0d78*/ 	.word	0x000000ff
        /*0d7c*/ 	.word	0x00000000
        /*0d80*/ 	.short	0x0101
        /*0d82*/ 	.byte	0x0e
	.zero		1


	//   ....[202]....
        /*0d84*/ 	.word	0x000061b0
        /*0d88*/ 	.word	0x000000ff
        /*0d8c*/ 	.word	0x00000000
        /*0d90*/ 	.short	0x010a
        /*0d92*/ 	.byte	0x04
	.zero		1


	//   ....[203]....
        /*0d94*/ 	.word	0x00006250
        /*0d98*/ 	.word	0x00000000
        /*0d9c*/ 	.word	0x00000000
        /*0da0*/ 	.short	0x010a
        /*0da2*/ 	.byte	0xff
	.zero		1


	//   ....[204]....
        /*0da4*/ 	.word	0x00006550
        /*0da8*/ 	.word	0x00000000
        /*0dac*/ 	.word	0x00000330
        /*0db0*/ 	.short	0x010a
        /*0db2*/ 	.byte	0xff
	.zero		1


	//   ....[205]....
        /*0db4*/ 	.word	0x00006660
        /*0db8*/ 	.word	0x00000000
        /*0dbc*/ 	.word	0x00000000
        /*0dc0*/ 	.short	0x0101
        /*0dc2*/ 	.byte	0xff
	.zero		1


	//   ....[206]....
        /*0dc4*/ 	.word	0x00006fc0
        /*0dc8*/ 	.word	0x00000003
        /*0dcc*/ 	.word	0x00000300
        /*0dd0*/ 	.short	0x010a
        /*0dd2*/ 	.byte	0xff
	.zero		1


	//   ....[207]....
        /*0dd4*/ 	.word	0x00006fd0
        /*0dd8*/ 	.word	0x00000041
        /*0ddc*/ 	.word	0x00000350
        /*0de0*/ 	.short	0x010a
        /*0de2*/ 	.byte	0xff
	.zero		1


	//   ....[208]....
        /*0de4*/ 	.word	0x00007180
        /*0de8*/ 	.word	0x00000003
        /*0dec*/ 	.word	0x00000300
        /*0df0*/ 	.short	0x010a
        /*0df2*/ 	.byte	0xff
	.zero		1


	//   ....[209]....
        /*0df4*/ 	.word	0x00007220
        /*0df8*/ 	.word	0x00000041
        /*0dfc*/ 	.word	0x00000350
        /*0e00*/ 	.short	0x010a
        /*0e02*/ 	.byte	0xff
	.zero		1


	//   ....[210]....
        /*0e04*/ 	.word	0x000074b0
        /*0e08*/ 	.word	0x000000ff
        /*0e0c*/ 	.word	0x00000000
        /*0e10*/ 	.short	0x0101
        /*0e12*/ 	.byte	0x05
	.zero		1


	//   ....[211]....
        /*0e14*/ 	.word	0x00007a10
        /*0e18*/ 	.word	0x00000002
        /*0e1c*/ 	.word	0x00000000
        /*0e20*/ 	.short	0x0101
        /*0e22*/ 	.byte	0xff
	.zero		1


	//   ....[212]....
        /*0e24*/ 	.word	0x00007cb0
        /*0e28*/ 	.word	0x00000003
        /*0e2c*/ 	.word	0x000003a0
        /*0e30*/ 	.short	0x010a
        /*0e32*/ 	.byte	0xff
	.zero		1


	//   ....[213]....
        /*0e34*/ 	.word	0x00007d10
        /*0e38*/ 	.word	0x00000002
        /*0e3c*/ 	.word	0x00000180
        /*0e40*/ 	.short	0x010a
        /*0e42*/ 	.byte	0xff
	.zero		1


	//   ....[214]....
        /*0e44*/ 	.word	0x00007d70
        /*0e48*/ 	.word	0x00000002
        /*0e4c*/ 	.word	0x00000180
        /*0e50*/ 	.short	0x010a
        /*0e52*/ 	.byte	0xff
	.zero		1


	//   ....[215]....
        /*0e54*/ 	.word	0x00007dc0
        /*0e58*/ 	.word	0x00000002
        /*0e5c*/ 	.word	0x00000330
        /*0e60*/ 	.short	0x010a
        /*0e62*/ 	.byte	0xff
	.zero		1


	//   ....[216]....
        /*0e64*/ 	.word	0x00007e20
        /*0e68*/ 	.word	0x00000000
        /*0e6c*/ 	.word	0x00000000
        /*0e70*/ 	.short	0x010a
        /*0e72*/ 	.byte	0xff
	.zero		1


	//   ....[217]....
        /*0e74*/ 	.word	0x00007e80
        /*0e78*/ 	.word	0x00000000
        /*0e7c*/ 	.word	0x00000000
        /*0e80*/ 	.short	0x010a
        /*0e82*/ 	.byte	0xff
	.zero		1


	//   ....[218]....
        /*0e84*/ 	.word	0x00007ee0
        /*0e88*/ 	.word	0x00000000
        /*0e8c*/ 	.word	0x00000000
        /*0e90*/ 	.short	0x010a
        /*0e92*/ 	.byte	0xff
	.zero		1


	//   ....[219]....
        /*0e94*/ 	.word	0x00007f40
        /*0e98*/ 	.word	0x00000000
        /*0e9c*/ 	.word	0x00000000
        /*0ea0*/ 	.short	0x010a
        /*0ea2*/ 	.byte	0xff
	.zero		1


	//   ....[220]....
        /*0ea4*/ 	.word	0x00007fa0
        /*0ea8*/ 	.word	0x00000000
        /*0eac*/ 	.word	0x00000000
        /*0eb0*/ 	.short	0x010a
        /*0eb2*/ 	.byte	0xff
	.zero		1


	//   ....[221]....
        /*0eb4*/ 	.word	0x00008000
        /*0eb8*/ 	.word	0x00000000
        /*0ebc*/ 	.word	0x00000000
        /*0ec0*/ 	.short	0x010a
        /*0ec2*/ 	.byte	0xff
	.zero		1


	//   ....[222]....
        /*0ec4*/ 	.word	0x00008060
        /*0ec8*/ 	.word	0x00000000
        /*0ecc*/ 	.word	0x00000000
        /*0ed0*/ 	.short	0x010a
        /*0ed2*/ 	.byte	0xff
	.zero		1


	//   ....[223]....
        /*0ed4*/ 	.word	0x000080c0
        /*0ed8*/ 	.word	0x00000000
        /*0edc*/ 	.word	0x00000000
        /*0ee0*/ 	.short	0x010a
        /*0ee2*/ 	.byte	0xff
	.zero		1


	//   ....[224]....
        /*0ee4*/ 	.word	0x00008120
        /*0ee8*/ 	.word	0x00000000
        /*0eec*/ 	.word	0x00000000
        /*0ef0*/ 	.short	0x010a
        /*0ef2*/ 	.byte	0xff
	.zero		1


	//   ....[225]....
        /*0ef4*/ 	.word	0x00008180
        /*0ef8*/ 	.word	0x00000000
        /*0efc*/ 	.word	0x00000000
        /*0f00*/ 	.short	0x010a
        /*0f02*/ 	.byte	0xff
	.zero		1


	//   ....[226]....
        /*0f04*/ 	.word	0x000081e0
        /*0f08*/ 	.word	0x00000000
        /*0f0c*/ 	.word	0x00000000
        /*0f10*/ 	.short	0x010a
        /*0f12*/ 	.byte	0xff
	.zero		1


	//   ....[227]....
        /*0f14*/ 	.word	0x00008240
        /*0f18*/ 	.word	0x00000000
        /*0f1c*/ 	.word	0x00000000
        /*0f20*/ 	.short	0x010a
        /*0f22*/ 	.byte	0xff
	.zero		1


	//   ....[228]....
        /*0f24*/ 	.word	0x000082a0
        /*0f28*/ 	.word	0x00000000
        /*0f2c*/ 	.word	0x00000000
        /*0f30*/ 	.short	0x010a
        /*0f32*/ 	.byte	0xff
	.zero		1


	//   ....[229]....
        /*0f34*/ 	.word	0x00008300
        /*0f38*/ 	.word	0x00000000
        /*0f3c*/ 	.word	0x00000000
        /*0f40*/ 	.short	0x010a
        /*0f42*/ 	.byte	0xff
	.zero		1


	//   ....[230]....
        /*0f44*/ 	.word	0x00008360
        /*0f48*/ 	.word	0x00000000
        /*0f4c*/ 	.word	0x00000000
        /*0f50*/ 	.short	0x010a
        /*0f52*/ 	.byte	0xff
	.zero		1


	//   ....[231]....
        /*0f54*/ 	.word	0x000083c0
        /*0f58*/ 	.word	0x00000000
        /*0f5c*/ 	.word	0x00000000
        /*0f60*/ 	.short	0x010a
        /*0f62*/ 	.byte	0xff
	.zero		1


	//   ....[232]....
        /*0f64*/ 	.word	0x00008420
        /*0f68*/ 	.word	0x00000000
        /*0f6c*/ 	.word	0x00000000
        /*0f70*/ 	.short	0x010a
        /*0f72*/ 	.byte	0xff
	.zero		1


	//   ....[233]....
        /*0f74*/ 	.word	0x00008480
        /*0f78*/ 	.word	0x00000000
        /*0f7c*/ 	.word	0x00000000
        /*0f80*/ 	.short	0x010a
        /*0f82*/ 	.byte	0xff
	.zero		1


	//   ....[234]....
        /*0f84*/ 	.word	0x000084e0
        /*0f88*/ 	.word	0x00000000
        /*0f8c*/ 	.word	0x00000000
        /*0f90*/ 	.short	0x010a
        /*0f92*/ 	.byte	0xff
	.zero		1


	//   ....[235]....
        /*0f94*/ 	.word	0x00008540
        /*0f98*/ 	.word	0x00000000
        /*0f9c*/ 	.word	0x00000000
        /*0fa0*/ 	.short	0x010a
        /*0fa2*/ 	.byte	0xff
	.zero		1


	//   ....[236]....
        /*0fa4*/ 	.word	0x000085a0
        /*0fa8*/ 	.word	0x00000000
        /*0fac*/ 	.word	0x00000000
        /*0fb0*/ 	.short	0x010a
        /*0fb2*/ 	.byte	0xff
	.zero		1


	//   ....[237]....
        /*0fb4*/ 	.word	0x00008600
        /*0fb8*/ 	.word	0x00000000
        /*0fbc*/ 	.word	0x00000000
        /*0fc0*/ 	.short	0x010a
        /*0fc2*/ 	.byte	0xff
	.zero		1


	//   ....[238]....
        /*0fc4*/ 	.word	0x00008660
        /*0fc8*/ 	.word	0x00000000
        /*0fcc*/ 	.word	0x00000000
        /*0fd0*/ 	.short	0x010a
        /*0fd2*/ 	.byte	0xff
	.zero		1


	//   ....[239]....
        /*0fd4*/ 	.word	0x000086c0
        /*0fd8*/ 	.word	0x00000000
        /*0fdc*/ 	.word	0x00000000
        /*0fe0*/ 	.short	0x010a
        /*0fe2*/ 	.byte	0xff
	.zero		1


	//   ....[240]....
        /*0fe4*/ 	.word	0x00008720
        /*0fe8*/ 	.word	0x00000000
        /*0fec*/ 	.word	0x00000000
        /*0ff0*/ 	.short	0x010a
        /*0ff2*/ 	.byte	0xff
	.zero		1


	//   ....[241]....
        /*0ff4*/ 	.word	0x00008780
        /*0ff8*/ 	.word	0x00000000
        /*0ffc*/ 	.word	0x00000000
        /*1000*/ 	.short	0x010a
        /*1002*/ 	.byte	0xff
	.zero		1


	//   ....[242]....
        /*1004*/ 	.word	0x000087e0
        /*1008*/ 	.word	0x00000000
        /*100c*/ 	.word	0x00000000
        /*1010*/ 	.short	0x010a
        /*1012*/ 	.byte	0xff
	.zero		1


	//   ....[243]....
        /*1014*/ 	.word	0x00008840
        /*1018*/ 	.word	0x00000000
        /*101c*/ 	.word	0x00000000
        /*1020*/ 	.short	0x010a
        /*1022*/ 	.byte	0xff
	.zero		1


	//   ....[244]....
        /*1024*/ 	.word	0x000088a0
        /*1028*/ 	.word	0x00000000
        /*102c*/ 	.word	0x00000000
        /*1030*/ 	.short	0x010a
        /*1032*/ 	.byte	0xff
	.zero		1


	//   ....[245]....
        /*1034*/ 	.word	0x00008900
        /*1038*/ 	.word	0x00000000
        /*103c*/ 	.word	0x00000000
        /*1040*/ 	.short	0x010a
        /*1042*/ 	.byte	0xff
	.zero		1


	//   ....[246]....
        /*1044*/ 	.word	0x00008960
        /*1048*/ 	.word	0x00000000
        /*104c*/ 	.word	0x00000000
        /*1050*/ 	.short	0x010a
        /*1052*/ 	.byte	0xff
	.zero		1


	//   ....[247]....
        /*1054*/ 	.word	0x000089c0
        /*1058*/ 	.word	0x00000000
        /*105c*/ 	.word	0x00000000
        /*1060*/ 	.short	0x010a
        /*1062*/ 	.byte	0xff
	.zero		1


	//   ....[248]....
        /*1064*/ 	.word	0x00008a20
        /*1068*/ 	.word	0x00000000
        /*106c*/ 	.word	0x00000000
        /*1070*/ 	.short	0x010a
        /*1072*/ 	.byte	0xff
	.zero		1


	//   ....[249]....
        /*1074*/ 	.word	0x00008a80
        /*1078*/ 	.word	0x00000000
        /*107c*/ 	.word	0x00000000
        /*1080*/ 	.short	0x010a
        /*1082*/ 	.byte	0xff
	.zero		1


	//   ....[250]....
        /*1084*/ 	.word	0x00008ae0
        /*1088*/ 	.word	0x00000000
        /*108c*/ 	.word	0x00000000
        /*1090*/ 	.short	0x010a
        /*1092*/ 	.byte	0xff
	.zero		1


	//   ....[251]....
        /*1094*/ 	.word	0x00008b40
        /*1098*/ 	.word	0x00000000
        /*109c*/ 	.word	0x00000000
        /*10a0*/ 	.short	0x010a
        /*10a2*/ 	.byte	0xff
	.zero		1


	//   ....[252]....
        /*10a4*/ 	.word	0x00008ba0
        /*10a8*/ 	.word	0x00000000
        /*10ac*/ 	.word	0x00000000
        /*10b0*/ 	.short	0x010a
        /*10b2*/ 	.byte	0xff
	.zero		1


	//   ....[253]....
        /*10b4*/ 	.word	0x00008c00
        /*10b8*/ 	.word	0x00000000
        /*10bc*/ 	.word	0x00000000
        /*10c0*/ 	.short	0x010a
        /*10c2*/ 	.byte	0xff
	.zero		1


	//   ....[254]....
        /*10c4*/ 	.word	0x00008c60
        /*10c8*/ 	.word	0x00000000
        /*10cc*/ 	.word	0x00000000
        /*10d0*/ 	.short	0x010a
        /*10d2*/ 	.byte	0xff
	.zero		1


	//   ....[255]....
        /*10d4*/ 	.word	0x00008cc0
        /*10d8*/ 	.word	0x00000000
        /*10dc*/ 	.word	0x00000000
        /*10e0*/ 	.short	0x010a
        /*10e2*/ 	.byte	0xff
	.zero		1


	//   ....[0]....
        /*10e4*/ 	.word	0x00008d20
        /*10e8*/ 	.word	0x00000000
        /*10ec*/ 	.word	0x00000000
        /*10f0*/ 	.short	0x010a
        /*10f2*/ 	.byte	0xff
	.zero		1


	//   ....[1]....
        /*10f4*/ 	.word	0x00008d80
        /*10f8*/ 	.word	0x00000000
        /*10fc*/ 	.word	0x00000000
        /*1100*/ 	.short	0x010a
        /*1102*/ 	.byte	0xff
	.zero		1


	//   ....[2]....
        /*1104*/ 	.word	0x00008de0
        /*1108*/ 	.word	0x00000000
        /*110c*/ 	.word	0x00000000
        /*1110*/ 	.short	0x010a
        /*1112*/ 	.byte	0xff
	.zero		1


	//   ....[3]....
        /*1114*/ 	.word	0x00008e40
        /*1118*/ 	.word	0x00000000
        /*111c*/ 	.word	0x00000000
        /*1120*/ 	.short	0x010a
        /*1122*/ 	.byte	0xff
	.zero		1


	//   ....[4]....
        /*1124*/ 	.word	0x00008ea0
        /*1128*/ 	.word	0x00000000
        /*112c*/ 	.word	0x00000000
        /*1130*/ 	.short	0x010a
        /*1132*/ 	.byte	0xff
	.zero		1


	//   ....[5]....
        /*1134*/ 	.word	0x00008f00
        /*1138*/ 	.word	0x00000000
        /*113c*/ 	.word	0x00000000
        /*1140*/ 	.short	0x010a
        /*1142*/ 	.byte	0xff
	.zero		1


	//   ....[6]....
        /*1144*/ 	.word	0x00008f60
        /*1148*/ 	.word	0x00000000
        /*114c*/ 	.word	0x00000000
        /*1150*/ 	.short	0x010a
        /*1152*/ 	.byte	0xff
	.zero		1


	//   ....[7]....
        /*1154*/ 	.word	0x00008fb0
        /*1158*/ 	.word	0x00000000
        /*115c*/ 	.word	0x00000390
        /*1160*/ 	.short	0x010a
        /*1162*/ 	.byte	0xff
	.zero		1


	//   ....[8]....
        /*1164*/ 	.word	0x00009010
        /*1168*/ 	.word	0x00000000
        /*116c*/ 	.word	0x00000340
        /*1170*/ 	.short	0x010a
        /*1172*/ 	.byte	0xff
	.zero		1


	//   ....[9]....
        /*1174*/ 	.word	0x00009060
        /*1178*/ 	.word	0x00000000
        /*117c*/ 	.word	0x00000330
        /*1180*/ 	.short	0x010a
        /*1182*/ 	.byte	0xff
	.zero		1


	//   ....[10]....
        /*1184*/ 	.word	0x000090c0
        /*1188*/ 	.word	0x00000000
        /*118c*/ 	.word	0x00000340
        /*1190*/ 	.short	0x010a
        /*1192*/ 	.byte	0xff
	.zero		1


	//   ....[11]....
        /*1194*/ 	.word	0x00009110
        /*1198*/ 	.word	0x00000000
        /*119c*/ 	.word	0x00000330
        /*11a0*/ 	.short	0x010a
        /*11a2*/ 	.byte	0xff
	.zero		1


	//   ....[12]....
        /*11a4*/ 	.word	0x00009170
        /*11a8*/ 	.word	0x00000003
        /*11ac*/ 	.word	0x00000370
        /*11b0*/ 	.short	0x010a
        /*11b2*/ 	.byte	0xff
	.zero		1


	//   ....[13]....
        /*11b4*/ 	.word	0x000091d0
        /*11b8*/ 	.word	0x00000000
        /*11bc*/ 	.word	0x00000000
        /*11c0*/ 	.short	0x010a
        /*11c2*/ 	.byte	0xff
	.zero		1


	//   ....[14]....
        /*11c4*/ 	.word	0x00009230
        /*11c8*/ 	.word	0x00000000
        /*11cc*/ 	.word	0x00000000
        /*11d0*/ 	.short	0x010a
        /*11d2*/ 	.byte	0xff
	.zero		1


	//   ....[15]....
        /*11d4*/ 	.word	0x00009290
        /*11d8*/ 	.word	0x00000000
        /*11dc*/ 	.word	0x00000000
        /*11e0*/ 	.short	0x010a
        /*11e2*/ 	.byte	0xff
	.zero		1


	//   ....[16]....
        /*11e4*/ 	.word	0x000092f0
        /*11e8*/ 	.word	0x00000000
        /*11ec*/ 	.word	0x00000000
        /*11f0*/ 	.short	0x010a
        /*11f2*/ 	.byte	0xff
	.zero		1


	//   ....[17]....
        /*11f4*/ 	.word	0x00009350
        /*11f8*/ 	.word	0x00000000
        /*11fc*/ 	.word	0x00000000
        /*1200*/ 	.short	0x010a
        /*1202*/ 	.byte	0xff
	.zero		1


	//   ....[18]....
        /*1204*/ 	.word	0x000093a0
        /*1208*/ 	.word	0x00000000
        /*120c*/ 	.word	0x00000330
        /*1210*/ 	.short	0x010a
        /*1212*/ 	.byte	0xff
	.zero		1


	//   ....[19]....
        /*1214*/ 	.word	0x00009400
        /*1218*/ 	.word	0x00000000
        /*121c*/ 	.word	0x00000328
        /*1220*/ 	.short	0x010a
        /*1222*/ 	.byte	0xff
	.zero		1


	//   ....[20]....
        /*1224*/ 	.word	0x00009460
        /*1228*/ 	.word	0x00000003
        /*122c*/ 	.word	0x00000310
        /*1230*/ 	.short	0x010a
        /*1232*/ 	.byte	0xff
	.zero		1


	//   ....[21]....
        /*1234*/ 	.word	0x000094c0
        /*1238*/ 	.word	0x00000000
        /*123c*/ 	.word	0x00000000
        /*1240*/ 	.short	0x010a
        /*1242*/ 	.byte	0xff
	.zero		1


	//   ....[22]....
        /*1244*/ 	.word	0x00009510
        /*1248*/ 	.word	0x00000000
        /*124c*/ 	.word	0x00000330
        /*1250*/ 	.short	0x010a
        /*1252*/ 	.byte	0xff
	.zero		1


	//   ....[23]....
        /*1254*/ 	.word	0x00009560
        /*1258*/ 	.word	0x00000003
        /*125c*/ 	.word	0x00000300
        /*1260*/ 	.short	0x010a
        /*1262*/ 	.byte	0xff
	.zero		1


	//   ....[24]....
        /*1264*/ 	.word	0x000095b0
        /*1268*/ 	.word	0x00000041
        /*126c*/ 	.word	0x00000350
        /*1270*/ 	.short	0x010a
        /*1272*/ 	.byte	0xff
	.zero		1


	//----- nvinfo : EIATTR_NUM_MBARRIERS
	.align		4
.L_47:
        /*1274*/ 	.byte	0x03, 0x38
        /*1276*/ 	.short	0x0076


	//----- nvinfo : EIATTR_EXIT_INSTR_OFFSETS
	.align		4
        /*1278*/ 	.byte	0x04, 0x1c
        /*127a*/ 	.short	(.L_49 - .L_48)


	//   ....[0]....
.L_48:
        /*127c*/ 	.word	0x00004340


	//   ....[1]....
        /*1280*/ 	.word	0x00004830


	//   ....[2]....
        /*1284*/ 	.word	0x00004890


	//   ....[3]....
        /*1288*/ 	.word	0x00005640


	//   ....[4]....
        /*128c*/ 	.word	0x00006280


	//   ....[5]....
        /*1290*/ 	.word	0x000062c0


	//   ....[6]....
        /*1294*/ 	.word	0x00007bc0


	//   ....[7]....
        /*1298*/ 	.word	0x00007c40


	//   ....[8]....
        /*129c*/ 	.word	0x00007c70


	//   ....[9]....
        /*12a0*/ 	.word	0x00007ca0


	//----- nvinfo : EIATTR_MAX_THREADS
	.align		4
.L_49:
        /*12a4*/ 	.byte	0x04, 0x05
        /*12a6*/ 	.short	(.L_51 - .L_50)
.L_50:
        /*12a8*/ 	.word	0x00000100
        /*12ac*/ 	.word	0x00000001
        /*12b0*/ 	.word	0x00000001


	//----- nvinfo : EIATTR_CRS_STACK_SIZE
	.align		4
.L_51:
        /*12b4*/ 	.byte	0x04, 0x1e
        /*12b6*/ 	.short	(.L_53 - .L_52)
.L_52:
        /*12b8*/ 	.word	0x00000000


	//----- nvinfo : EIATTR_CBANK_PARAM_SIZE
	.align		4
.L_53:
        /*12bc*/ 	.byte	0x03, 0x19
        /*12be*/ 	.short	0x0800


	//----- nvinfo : EIATTR_PARAM_CBANK
	.align		4
        /*12c0*/ 	.byte	0x04, 0x0a
        /*12c2*/ 	.short	(.L_55 - .L_54)
	.align		4
.L_54:
        /*12c4*/ 	.word	index@(.nv.constant0._ZN7cutlass13device_kernelINS_4gemm6kernel13GemmUniversalIN4cute5tupleIJiiiiEEENS1_10collective13CollectiveMmaINS1_35MainloopSm100TmaUmmaWarpSpecializedILi48ELi2ELi4ENS5_IJNS4_1CILi1EEESB_SB_EEEEENS5_IJNSA_ILi128EEENSA_ILi16EEESF_EEENS_10bfloat16_tENS5_IJlSB_lEEESH_SI_NS4_8TiledMMAINS4_8MMA_AtomIJNS4_20SM100_MMA_F16BF16_SSISH_SH_fLi128ELi16ELNS4_4UMMA5MajorE0ELSN_0ELNSM_7ScaleInE0ELSO_0EEEEEENS4_6LayoutISC_NS5_IJNSA_ILi0EEESS_SS_EEEEENS5_IJNS4_10UnderscoreESV_SV_EEEEENS4_13SM90_TMA_LOADENS4_14ComposedLayoutINS4_7SwizzleILi1ELi4ELi3EEENS4_18smem_ptr_flag_bitsILi16EEENSR_INS5_IJNSA_ILi8EEESF_EEENS5_IJSF_SB_EEEEEEEvNS4_8identityESY_S18_vS19_EENS_8epilogue10collective18CollectiveEpilogueINS1B_23Sm100TmaWarpSpecializedILi2ELi1ELi16ELb1ELb0EEEJSG_NS5_IJNSR_ISE_SB_EENSR_ISF_SB_EEEEESH_SI_SH_SI_NS1B_6fusion15FusionCallbacksIS1F_NS1J_17LinearCombinationISH_fSH_fLNS_15FloatRoundStyleE2EEESG_S1I_JEEENS4_5SM1004TMEM4LOAD26SM100_TMEM_LOAD_32dp32b16xESY_S18_NS4_39AutoVectorizingCopyWithAssumedAlignmentILi128EEENS4_14SM90_TMA_STOREES18_S1U_S1U_EEEvvEEEEvNT_6ParamsE)
        /*12c8*/ 	.short	0x0380
        /*12ca*/ 	.short	0x0800


	//----- nvinfo : EIATTR_SW_WAR
	.align		4
.L_55:
        /*12cc*/ 	.byte	0x04, 0x36
        /*12ce*/ 	.short	(.L_57 - .L_56)
.L_56:
        /*12d0*/ 	.word	0x00000008
.L_57:


//--------------------- .nv.callgraph             --------------------------
	.section	.nv.callgraph,"",@"SHT_CUDA_CALLGRAPH"
	.align	4
	.sectionentsize	8
	.align		4
        /*0000*/ 	.word	0x00000000
	.align		4
        /*0004*/ 	.word	0xffffffff
	.align		4
        /*0008*/ 	.word	index@(_ZN7cutlass13device_kernelINS_4gemm6kernel13GemmUniversalIN4cute5tupleIJiiiiEEENS1_10collective13CollectiveMmaINS1_35MainloopSm100TmaUmmaWarpSpecializedILi48ELi2ELi4ENS5_IJNS4_1CILi1EEESB_SB_EEEEENS5_IJNSA_ILi128EEENSA_ILi16EEESF_EEENS_10bfloat16_tENS5_IJlSB_lEEESH_SI_NS4_8TiledMMAINS4_8MMA_AtomIJNS4_20SM100_MMA_F16BF16_SSISH_SH_fLi128ELi16ELNS4_4UMMA5MajorE0ELSN_0ELNSM_7ScaleInE0ELSO_0EEEEEENS4_6LayoutISC_NS5_IJNSA_ILi0EEESS_SS_EEEEENS5_IJNS4_10UnderscoreESV_SV_EEEEENS4_13SM90_TMA_LOADENS4_14ComposedLayoutINS4_7SwizzleILi1ELi4ELi3EEENS4_18smem_ptr_flag_bitsILi16EEENSR_INS5_IJNSA_ILi8EEESF_EEENS5_IJSF_SB_EEEEEEEvNS4_8identityESY_S18_vS19_EENS_8epilogue10collective18CollectiveEpilogueINS1B_23Sm100TmaWarpSpecializedILi2ELi1ELi16ELb1ELb0EEEJSG_NS5_IJNSR_ISE_SB_EENSR_ISF_SB_EEEEESH_SI_SH_SI_NS1B_6fusion15FusionCallbacksIS1F_NS1J_17LinearCombinationISH_fSH_fLNS_15FloatRoundStyleE2EEESG_S1I_JEEENS4_5SM1004TMEM4LOAD26SM100_TMEM_LOAD_32dp32b16xESY_S18_NS4_39AutoVectorizingCopyWithAssumedAlignmentILi128EEENS4_14SM90_TMA_STOREES18_S1U_S1U_EEEvvEEEEvNT_6ParamsE)
	.align		4
        /*000c*/ 	.word	index@(__assertfail)
	.align		4
        /*0010*/ 	.word	0x00000000
	.align		4
        /*0014*/ 	.word	0xfffffffe
	.align		4
        /*0018*/ 	.word	0x00000000
	.align		4
        /*001c*/ 	.word	0xfffffffd
	.align		4
        /*0020*/ 	.word	0x00000000
	.align		4
        /*0024*/ 	.word	0xfffffffc


//--------------------- .nv.constant4             --------------------------
	.section	.nv.constant4,"a",@progbits
	.align	8
	.align		8
.nv.constant4:
        /*0000*/ 	.dword	__assertfail
	.align		8
        /*0008*/ 	.dword	__unnamed_1
	.align		8
        /*0010*/ 	.dword	__unnamed_2
	.align		8
        /*0018*/ 	.dword	_ZN40_INTERNAL_d4311246_4_k_cu_c35bd197_120444cuda3std3__45__cpo5beginE
	.align		8
        /*0020*/ 	.dword	_ZN40_INTERNAL_d4311246_4_k_cu_c35bd197_120444cuda3std3__45__cpo3endE
	.align		8
        /*0028*/ 	.dword	_ZN40_INTERNAL_d4311246_4_k_cu_c35bd197_120444cuda3std3__45__cpo6cbeginE
	.align		8
        /*0030*/ 	.dword	_ZN40_INTERNAL_d4311246_4_k_cu_c35bd197_120444cuda3std3__45__cpo4cendE
	.align		8
        /*0038*/ 	.dword	_ZN40_INTERNAL_d4311246_4_k_cu_c35bd197_120444cuda3std3__442_GLOBAL__N__d4311246_4_k_cu_c35bd197_120446ignoreE
	.align		8
        /*0040*/ 	.dword	_ZN40_INTERNAL_d4311246_4_k_cu_c35bd197_120444cuda3std3__419piecewise_constructE
	.align		8
        /*0048*/ 	.dword	_ZN40_INTERNAL_d4311246_4_k_cu_c35bd197_120444cuda3std3__48in_placeE
	.align		8
        /*0050*/ 	.dword	_ZN40_INTERNAL_d4311246_4_k_cu_c35bd197_120444cuda3std6ranges3__45__cpo4swapE
	.align		8
        /*0058*/ 	.dword	_ZN40_INTERNAL_d4311246_4_k_cu_c35bd197_120444cuda3std6ranges3__45__cpo9iter_moveE
	.align		8
        /*0060*/ 	.dword	_ZN40_INTERNAL_d4311246_4_k_cu_c35bd197_120444cute7productE
	.align		8
        /*0068*/ 	.dword	_ZN40_INTERNAL_d4311246_4_k_cu_c35bd197_120444cute1_E
	.align		8
        /*0070*/ 	.dword	$str$25
	.align		8
        /*0078*/ 	.dword	$str$26
	.align		8
        /*0080*/ 	.dword	$str$27
	.align		8
        /*0088*/ 	.dword	$str$28


//--------------------- .text._ZN7cutlass13device_kernelINS_4gemm6kernel13GemmUniversalIN4cute5tupleIJiiiiEEENS1_10collective13CollectiveMmaINS1_35MainloopSm100TmaUmmaWarpSpecializedILi48ELi2ELi4ENS5_IJNS4_1CILi1EEESB_SB_EEEEENS5_IJNSA_ILi128EEENSA_ILi16EEESF_EEENS_10bfloat16_tENS5_IJlSB_lEEESH_SI_NS4_8TiledMMAINS4_8MMA_AtomIJNS4_20SM100_MMA_F16BF16_SSISH_SH_fLi128ELi16ELNS4_4UMMA5MajorE0ELSN_0ELNSM_7ScaleInE0ELSO_0EEEEEENS4_6LayoutISC_NS5_IJNSA_ILi0EEESS_SS_EEEEENS5_IJNS4_10UnderscoreESV_SV_EEEEENS4_13SM90_TMA_LOADENS4_14ComposedLayoutINS4_7SwizzleILi1ELi4ELi3EEENS4_18smem_ptr_flag_bitsILi16EEENSR_INS5_IJNSA_ILi8EEESF_EEENS5_IJSF_SB_EEEEEEEvNS4_8identityESY_S18_vS19_EENS_8epilogue10collective18CollectiveEpilogueINS1B_23Sm100TmaWarpSpecializedILi2ELi1ELi16ELb1ELb0EEEJSG_NS5_IJNSR_ISE_SB_EENSR_ISF_SB_EEEEESH_SI_SH_SI_NS1B_6fusion15FusionCallbacksIS1F_NS1J_17LinearCombinationISH_fSH_fLNS_15FloatRoundStyleE2EEESG_S1I_JEEENS4_5SM1004TMEM4LOAD26SM100_TMEM_LOAD_32dp32b16xESY_S18_NS4_39AutoVectorizingCopyWithAssumedAlignmentILi128EEENS4_14SM90_TMA_STOREES18_S1U_S1U_EEEvvEEEEvNT_6ParamsE --------------------------
	.section	.text._ZN7cutlass13device_kernelINS_4gemm6kernel13GemmUniversalIN4cute5tupleIJiiiiEEENS1_10collective13CollectiveMmaINS1_35MainloopSm100TmaUmmaWarpSpecializedILi48ELi2ELi4ENS5_IJNS4_1CILi1EEESB_SB_EEEEENS5_IJNSA_ILi128EEENSA_ILi16EEESF_EEENS_10bfloat16_tENS5_IJlSB_lEEESH_SI_NS4_8TiledMMAINS4_8MMA_AtomIJNS4_20SM100_MMA_F16BF16_SSISH_SH_fLi128ELi16ELNS4_4UMMA5MajorE0ELSN_0ELNSM_7ScaleInE0ELSO_0EEEEEENS4_6LayoutISC_NS5_IJNSA_ILi0EEESS_SS_EEEEENS5_IJNS4_10UnderscoreESV_SV_EEEEENS4_13SM90_TMA_LOADENS4_14ComposedLayoutINS4_7SwizzleILi1ELi4ELi3EEENS4_18smem_ptr_flag_bitsILi16EEENSR_INS5_IJNSA_ILi8EEESF_EEENS5_IJSF_SB_EEEEEEEvNS4_8identityESY_S18_vS19_EENS_8epilogue10collective18CollectiveEpilogueINS1B_23Sm100TmaWarpSpecializedILi2ELi1ELi16ELb1ELb0EEEJSG_NS5_IJNSR_ISE_SB_EENSR_ISF_SB_EEEEESH_SI_SH_SI_NS1B_6fusion15FusionCallbacksIS1F_NS1J_17LinearCombinationISH_fSH_fLNS_15FloatRoundStyleE2EEESG_S1I_JEEENS4_5SM1004TMEM4LOAD26SM100_TMEM_LOAD_32dp32b16xESY_S18_NS4_39AutoVectorizingCopyWithAssumedAlignmentILi128EEENS4_14SM90_TMA_STOREES18_S1U_S1U_EEEvvEEEEvNT_6ParamsE,"ax",@progbits
	.align	128
.text._ZN7cutlass13device_kernelINS_4gemm6kernel13GemmUniversalIN4cute5tupleIJiiiiEEENS1_10collective13CollectiveMmaINS1_35MainloopSm100TmaUmmaWarpSpecializedILi48ELi2ELi4ENS5_IJNS4_1CILi1EEESB_SB_EEEEENS5_IJNSA_ILi128EEENSA_ILi16EEESF_EEENS_10bfloat16_tENS5_IJlSB_lEEESH_SI_NS4_8TiledMMAINS4_8MMA_AtomIJNS4_20SM100_MMA_F16BF16_SSISH_SH_fLi128ELi16ELNS4_4UMMA5MajorE0ELSN_0ELNSM_7ScaleInE0ELSO_0EEEEEENS4_6LayoutISC_NS5_IJNSA_ILi0EEESS_SS_EEEEENS5_IJNS4_10UnderscoreESV_SV_EEEEENS4_13SM90_TMA_LOADENS4_14ComposedLayoutINS4_7SwizzleILi1ELi4ELi3EEENS4_18smem_ptr_flag_bitsILi16EEENSR_INS5_IJNSA_ILi8EEESF_EEENS5_IJSF_SB_EEEEEEEvNS4_8identityESY_S18_vS19_EENS_8epilogue10collective18CollectiveEpilogueINS1B_23Sm100TmaWarpSpecializedILi2ELi1ELi16ELb1ELb0EEEJSG_NS5_IJNSR_ISE_SB_EENSR_ISF_SB_EEEEESH_SI_SH_SI_NS1B_6fusion15FusionCallbacksIS1F_NS1J_17LinearCombinationISH_fSH_fLNS_15FloatRoundStyleE2EEESG_S1I_JEEENS4_5SM1004TMEM4LOAD26SM100_TMEM_LOAD_32dp32b16xESY_S18_NS4_39AutoVectorizingCopyWithAssumedAlignmentILi128EEENS4_14SM90_TMA_STOREES18_S1U_S1U_EEEvvEEEEvNT_6ParamsE:
        .type           _ZN7cutlass13device_kernelINS_4gemm6kernel13GemmUniversalIN4cute5tupleIJiiiiEEENS1_10collective13CollectiveMmaINS1_35MainloopSm100TmaUmmaWarpSpecializedILi48ELi2ELi4ENS5_IJNS4_1CILi1EEESB_SB_EEEEENS5_IJNSA_ILi128EEENSA_ILi16EEESF_EEENS_10bfloat16_tENS5_IJlSB_lEEESH_SI_NS4_8TiledMMAINS4_8MMA_AtomIJNS4_20SM100_MMA_F16BF16_SSISH_SH_fLi128ELi16ELNS4_4UMMA5MajorE0ELSN_0ELNSM_7ScaleInE0ELSO_0EEEEEENS4_6LayoutISC_NS5_IJNSA_ILi0EEESS_SS_EEEEENS5_IJNS4_10UnderscoreESV_SV_EEEEENS4_13SM90_TMA_LOADENS4_14ComposedLayoutINS4_7SwizzleILi1ELi4ELi3EEENS4_18smem_ptr_flag_bitsILi16EEENSR_INS5_IJNSA_ILi8EEESF_EEENS5_IJSF_SB_EEEEEEEvNS4_8identityESY_S18_vS19_EENS_8epilogue10collective18CollectiveEpilogueINS1B_23Sm100TmaWarpSpecializedILi2ELi1ELi16ELb1ELb0EEEJSG_NS5_IJNSR_ISE_SB_EENSR_ISF_SB_EEEEESH_SI_SH_SI_NS1B_6fusion15FusionCallbacksIS1F_NS1J_17LinearCombinationISH_fSH_fLNS_15FloatRoundStyleE2EEESG_S1I_JEEENS4_5SM1004TMEM4LOAD26SM100_TMEM_LOAD_32dp32b16xESY_S18_NS4_39AutoVectorizingCopyWithAssumedAlignmentILi128EEENS4_14SM90_TMA_STOREES18_S1U_S1U_EEEvvEEEEvNT_6ParamsE,@function
        .size           _ZN7cutlass13device_kernelINS_4gemm6kernel13GemmUniversalIN4cute5tupleIJiiiiEEENS1_10collective13CollectiveMmaINS1_35MainloopSm100TmaUmmaWarpSpecializedILi48ELi2ELi4ENS5_IJNS4_1CILi1EEESB_SB_EEEEENS5_IJNSA_ILi128EEENSA_ILi16EEESF_EEENS_10bfloat16_tENS5_IJlSB_lEEESH_SI_NS4_8TiledMMAINS4_8MMA_AtomIJNS4_20SM100_MMA_F16BF16_SSISH_SH_fLi128ELi16ELNS4_4UMMA5MajorE0ELSN_0ELNSM_7ScaleInE0ELSO_0EEEEEENS4_6LayoutISC_NS5_IJNSA_ILi0EEESS_SS_EEEEENS5_IJNS4_10UnderscoreESV_SV_EEEEENS4_13SM90_TMA_LOADENS4_14ComposedLayoutINS4_7SwizzleILi1ELi4ELi3EEENS4_18smem_ptr_flag_bitsILi16EEENSR_INS5_IJNSA_ILi8EEESF_EEENS5_IJSF_SB_EEEEEEEvNS4_8identityESY_S18_vS19_EENS_8epilogue10collective18CollectiveEpilogueINS1B_23Sm100TmaWarpSpecializedILi2ELi1ELi16ELb1ELb0EEEJSG_NS5_IJNSR_ISE_SB_EENSR_ISF_SB_EEEEESH_SI_SH_SI_NS1B_6fusion15FusionCallbacksIS1F_NS1J_17LinearCombinationISH_fSH_fLNS_15FloatRoundStyleE2EEESG_S1I_JEEENS4_5SM1004TMEM4LOAD26SM100_TMEM_LOAD_32dp32b16xESY_S18_NS4_39AutoVectorizingCopyWithAssumedAlignmentILi128EEENS4_14SM90_TMA_STOREES18_S1U_S1U_EEEvvEEEEvNT_6ParamsE,(.L_x_270 - _ZN7cutlass13device_kernelINS_4gemm6kernel13GemmUniversalIN4cute5tupleIJiiiiEEENS1_10collective13CollectiveMmaINS1_35MainloopSm100TmaUmmaWarpSpecializedILi48ELi2ELi4ENS5_IJNS4_1CILi1EEESB_SB_EEEEENS5_IJNSA_ILi128EEENSA_ILi16EEESF_EEENS_10bfloat16_tENS5_IJlSB_lEEESH_SI_NS4_8TiledMMAINS4_8MMA_AtomIJNS4_20SM100_MMA_F16BF16_SSISH_SH_fLi128ELi16ELNS4_4UMMA5MajorE0ELSN_0ELNSM_7ScaleInE0ELSO_0EEEEEENS4_6LayoutISC_NS5_IJNSA_ILi0EEESS_SS_EEEEENS5_IJNS4_10UnderscoreESV_SV_EEEEENS4_13SM90_TMA_LOADENS4_14ComposedLayoutINS4_7SwizzleILi1ELi4ELi3EEENS4_18smem_ptr_flag_bitsILi16EEENSR_INS5_IJNSA_ILi8EEESF_EEENS5_IJSF_SB_EEEEEEEvNS4_8identityESY_S18_vS19_EENS_8epilogue10collective18CollectiveEpilogueINS1B_23Sm100TmaWarpSpecializedILi2ELi1ELi16ELb1ELb0EEEJSG_NS5_IJNSR_ISE_SB_EENSR_ISF_SB_EEEEESH_SI_SH_SI_NS1B_6fusion15FusionCallbacksIS1F_NS1J_17LinearCombinationISH_fSH_fLNS_15FloatRoundStyleE2EEESG_S1I_JEEENS4_5SM1004TMEM4LOAD26SM100_TMEM_LOAD_32dp32b16xESY_S18_NS4_39AutoVectorizingCopyWithAssumedAlignmentILi128EEENS4_14SM90_TMA_STOREES18_S1U_S1U_EEEvvEEEEvNT_6ParamsE)
        .other          _ZN7cutlass13device_kernelINS_4gemm6kernel13GemmUniversalIN4cute5tupleIJiiiiEEENS1_10collective13CollectiveMmaINS1_35MainloopSm100TmaUmmaWarpSpecializedILi48ELi2ELi4ENS5_IJNS4_1CILi1EEESB_SB_EEEEENS5_IJNSA_ILi128EEENSA_ILi16EEESF_EEENS_10bfloat16_tENS5_IJlSB_lEEESH_SI_NS4_8TiledMMAINS4_8MMA_AtomIJNS4_20SM100_MMA_F16BF16_SSISH_SH_fLi128ELi16ELNS4_4UMMA5MajorE0ELSN_0ELNSM_7ScaleInE0ELSO_0EEEEEENS4_6LayoutISC_NS5_IJNSA_ILi0EEESS_SS_EEEEENS5_IJNS4_10UnderscoreESV_SV_EEEEENS4_13SM90_TMA_LOADENS4_14ComposedLayoutINS4_7SwizzleILi1ELi4ELi3EEENS4_18smem_ptr_flag_bitsILi16EEENSR_INS5_IJNSA_ILi8EEESF_EEENS5_IJSF_SB_EEEEEEEvNS4_8identityESY_S18_vS19_EENS_8epilogue10collective18CollectiveEpilogueINS1B_23Sm100TmaWarpSpecializedILi2ELi1ELi16ELb1ELb0EEEJSG_NS5_IJNSR_ISE_SB_EENSR_ISF_SB_EEEEESH_SI_SH_SI_NS1B_6fusion15FusionCallbacksIS1F_NS1J_17LinearCombinationISH_fSH_fLNS_15FloatRoundStyleE2EEESG_S1I_JEEENS4_5SM1004TMEM4LOAD26SM100_TMEM_LOAD_32dp32b16xESY_S18_NS4_39AutoVectorizingCopyWithAssumedAlignmentILi128EEENS4_14SM90_TMA_STOREES18_S1U_S1U_EEEvvEEEEvNT_6ParamsE,@"STO_CUDA_ENTRY STV_DEFAULT"
_ZN7cutlass13device_kernelINS_4gemm6kernel13GemmUniversalIN4cute5tupleIJiiiiEEENS1_10collective13CollectiveMmaINS1_35MainloopSm100TmaUmmaWarpSpecializedILi48ELi2ELi4ENS5_IJNS4_1CILi1EEESB_SB_EEEEENS5_IJNSA_ILi128EEENSA_ILi16EEESF_EEENS_10bfloat16_tENS5_IJlSB_lEEESH_SI_NS4_8TiledMMAINS4_8MMA_AtomIJNS4_20SM100_MMA_F16BF16_SSISH_SH_fLi128ELi16ELNS4_4UMMA5MajorE0ELSN_0ELNSM_7ScaleInE0ELSO_0EEEEEENS4_6LayoutISC_NS5_IJNSA_ILi0EEESS_SS_EEEEENS5_IJNS4_10UnderscoreESV_SV_EEEEENS4_13SM90_TMA_LOADENS4_14ComposedLayoutINS4_7SwizzleILi1ELi4ELi3EEENS4_18smem_ptr_flag_bitsILi16EEENSR_INS5_IJNSA_ILi8EEESF_EEENS5_IJSF_SB_EEEEEEEvNS4_8identityESY_S18_vS19_EENS_8epilogue10collective18CollectiveEpilogueINS1B_23Sm100TmaWarpSpecializedILi2ELi1ELi16ELb1ELb0EEEJSG_NS5_IJNSR_ISE_SB_EENSR_ISF_SB_EEEEESH_SI_SH_SI_NS1B_6fusion15FusionCallbacksIS1F_NS1J_17LinearCombinationISH_fSH_fLNS_15FloatRoundStyleE2EEESG_S1I_JEEENS4_5SM1004TMEM4LOAD26SM100_TMEM_LOAD_32dp32b16xESY_S18_NS4_39AutoVectorizingCopyWithAssumedAlignmentILi128EEENS4_14SM90_TMA_STOREES18_S1U_S1U_EEEvvEEEEvNT_6ParamsE:
[----:B------:R-:W1:Y:S01]  /*0000*/  LDC R1, c[0x0][0x37c] ;  /* 0x0000df00ff017b82 */ /* 0x000e620000000800 */
[----:B------:R-:W2:Y:S01]  /*0010*/  S2R R87, SR_TID.X ;  /* 0x0000000000577919 */ /* 0x000ea20000002100 */
[----:B------:R-:W3:Y:S01]  /*0020*/  LDCU.64 UR4, c[0x0][0x890] ;  /* 0x00011200ff0477ac */ /* 0x000ee20008000a00 */
[----:B------:R-:W-:Y:S02]  /*0030*/  PRMT R70, RZ, 0x7610, R70 ;  /* 0x00007610ff467816 */ /* 0x000fe40000000046 */
[----:B------:R-:W-:Y:S01]  /*0040*/  ELECT P5, URZ, PT ;  /* 0x0000000000ff782f */ /* 0x000fe200038a0000 */
[----:B------:R-:W4:Y:S01]  /*0050*/  LDCU.64 UR40, c[0x0][0x358] ;  /* 0x00006b00ff2877ac */ /* 0x000f220008000a00 */
[----:B---3--:R-:W-:-:S04]  /*0060*/  UISETP.NE.U32.AND UP0, UPT, UR4, URZ, UPT ;  /* 0x000000ff0400728c */ /* 0x008fc8000bf05070 */
[----:B------:R-:W-:Y:S01]  /*0070*/  UISETP.NE.AND.EX UP0, UPT, UR5, URZ, UPT, UP0 ;  /* 0x000000ff0500728c */ /* 0x000fe2000bf05300 */
[----:B--2---:R-:W-:-:S05]  /*0080*/  SHF.R.U32.HI R74, RZ, 0x5, R87 ;  /* 0x00000005ff4a7819 */ /* 0x004fca0000011657 */
[----:B------:R-:W2:Y:S02]  /*0090*/  SHFL.IDX PT, R0, R74, RZ, 0x1f ;  /* 0x00001fff4a007589 */ /* 0x000ea400000e0000 */
[----:B--2---:R-:W-:Y:S01]  /*00a0*/  R2UR UR8, R0 ;  /* 0x00000000000872ca */ /* 0x004fe200000e0000 */
[----:B-1--4-:R-:W-:-:S14]  /*00b0*/  BRA.U UP0, `(.L_x_0) ;  /* 0x00000001002c7547 */ /* 0x012fdc000b800000 */
[----:B------:R-:W1:Y:S02]  /*00c0*/  LDCU.64 UR6, c[0x0][0x888] ;  /* 0x00011100ff0677ac */ /* 0x000e640008000a00 */
[----:B-1----:R-:W-:-:S04]  /*00d0*/  UISETP.NE.U32.AND UP0, UPT, UR6, URZ, UPT ;  /* 0x000000ff0600728c */ /* 0x002fc8000bf05070 */
[----:B------:R-:W-:-:S09]  /*00e0*/  UISETP.NE.AND.EX UP0, UPT, UR7, URZ, UPT, UP0 ;  /* 0x000000ff0700728c */ /* 0x000fd2000bf05300 */
[----:B------:R-:W-:Y:S05]  /*00f0*/  BRA.U !UP0, `(.L_x_1) ;  /* 0x0000000108107547 */ /* 0x000fea000b800000 */
[----:B------:R-:W1:Y:S02]  /*0100*/  LDC.64 R2, c[0x0][0x888] ;  /* 0x00022200ff027b82 */ /* 0x000e640000000a00 */
[----:B-1----:R1:W5:Y:S01]  /*0110*/  LDG.E R35, desc[UR40][R2.64] ;  /* 0x0000002802237981 */ /* 0x002362000c1e1900 */
[----:B------:R-:W-:Y:S01]  /*0120*/  HFMA2 R70, -RZ, RZ, 0, 5.9604644775390625e-08 ;  /* 0x00000001ff467431 */ /* 0x000fe200000001ff */
[----:B------:R-:W-:Y:S05]  /*0130*/  BRA `(.L_x_0) ;  /* 0x00000000000c7947 */ /* 0x000fea0003800000 */
.L_x_1:
[----:B------:R-:W1:Y:S01]  /*0140*/  LDCU UR6, c[0x0][0x880] ;  /* 0x00011000ff0677ac */ /* 0x000e620008000800 */
[----:B------:R-:W-:Y:S01]  /*0150*/  HFMA2 R70, -RZ, RZ, 0, 5.9604644775390625e-08 ;  /* 0x00000001ff467431 */ /* 0x000fe200000001ff */
[----:B-1----:R-:W-:-:S07]  /*0160*/  MOV R35, UR6 ;  /* 0x0000000600237c02 */ /* 0x002fce0008000f00 */
.L_x_0:
[----:B------:R-:W2:Y:S02]  /*0170*/  LDCU.64 UR6, c[0x0][0x8b0] ;  /* 0x00011600ff0677ac */ /* 0x000ea40008000a00 */
[----:B--2---:R-:W-:-:S04]  /*0180*/  UISETP.NE.U32.AND UP0, UPT, UR6, URZ, UPT ;  /* 0x000000ff0600728c */ /* 0x004fc8000bf05070 */
[----:B------:R-:W-:-:S09]  /*0190*/  UISETP.NE.AND.EX UP0, UPT, UR7, URZ, UPT, UP0 ;  /* 0x000000ff0700728c */ /* 0x000fd2000bf05300 */
[----:B------:R-:W-:Y:S05]  /*01a0*/  BRA.U UP0, `(.L_x_2) ;  /* 0x0000000100247547 */ /* 0x000fea000b800000 */
[----:B------:R-:W2:Y:S02]  /*01b0*/  LDCU.64 UR6, c[0x0][0x8a8] ;  /* 0x00011500ff0677ac */ /* 0x000ea40008000a00 */
[----:B--2---:R-:W-:-:S04]  /*01c0*/  UISETP.NE.U32.AND UP0, UPT, UR6, URZ, UPT ;  /* 0x000000ff0600728c */ /* 0x004fc8000bf05070 */
[----:B------:R-:W-:-:S09]  /*01d0*/  UISETP.NE.AND.EX UP0, UPT, UR7, URZ, UPT, UP0 ;  /* 0x000000ff0700728c */ /* 0x000fd2000bf05300 */
[----:B------:R-:W-:Y:S05]  /*01e0*/  BRA.U !UP0, `(.L_x_3) ;  /* 0x00000001080c7547 */ /* 0x000fea000b800000 */
[----:B------:R-:W2:Y:S02]  /*01f0*/  LDC.64 R32, c[0x0][0x8a8] ;  /* 0x00022a00ff207b82 */ /* 0x000ea40000000a00 */
[----:B--2---:R2:W5:Y:S01]  /*0200*/  LDG.E R32, desc[UR40][R32.64] ;  /* 0x0000002820207981 */ /* 0x004562000c1e1900 */
[----:B------:R-:W-:Y:S05]  /*0210*/  BRA `(.L_x_2) ;  /* 0x0000000000087947 */ /* 0x000fea0003800000 */
.L_x_3:
[----:B------:R-:W2:Y:S02]  /*0220*/  LDCU UR6, c[0x0][0x8a0] ;  /* 0x00011400ff0677ac */ /* 0x000ea40008000800 */
[----:B--2---:R-:W-:Y:S02]  /*0230*/  MOV R32, UR6 ;  /* 0x0000000600207c02 */ /* 0x004fe40008000f00 */
.L_x_2:
[----:B------:R-:W-:Y:S01]  /*0240*/  IMAD.U32 R0, RZ, RZ, UR8 ;  /* 0x00000008ff007e24 */ /* 0x000fe2000f8e00ff */
[----:B------:R-:W-:Y:S04]  /*0250*/  BSSY.RECONVERGENT B0, `(.L_x_4) ;  /* 0x000000c000007945 */ /* 0x000fe80003800200 */
[C---:B------:R-:W-:Y:S02]  /*0260*/  ISETP.NE.OR P1, PT, R0.reuse, 0x1, !P5 ;  /* 0x000000010000780c */ /* 0x040fe40006f25670 */
[----:B------:R-:W-:-:S11]  /*0270*/  ISETP.NE.OR P0, PT, R0, 0x3, !P5 ;  /* 0x000000030000780c */ /* 0x000fd60006f05670 */
[----:B------:R-:W-:Y:S05]  /*0280*/  @P1 BRA `(.L_x_5) ;  /* 0x0000000000201947 */ /* 0x000fea0003800000 */
[----:B------:R-:W3:Y:S02]  /*0290*/  LDCU.64 UR6, c[0x0][0x348] ;  /* 0x00006900ff0677ac */ /* 0x000ee40008000a00 */
[----:B---3--:R-:W-:Y:S02]  /*02a0*/  UIADD3 UR10, UP1, UPT, UR6, 0x80, URZ ;  /* 0x00000080060a7890 */ /* 0x008fe4000ff3e0ff */
[----:B------:R-:W-:Y:S02]  /*02b0*/  UIADD3 UR6, UP0, UPT, UR6, 0x180, URZ ;  /* 0x0000018006067890 */ /* 0x000fe4000ff1e0ff */
[----:B------:R-:W-:Y:S02]  /*02c0*/  UIADD3.X UR11, UPT, UPT, URZ, UR7, URZ, UP1, !UPT ;  /* 0x00000007ff0b7290 */ /* 0x000fe40008ffe4ff */
[----:B------:R-:W-:-:S07]  /*02d0*/  UIADD3.X UR7, UPT, UPT, URZ, UR7, URZ, UP0, !UPT ;  /* 0x00000007ff077290 */ /* 0x000fce00087fe4ff */
[----:B------:R3:W-:Y:S02]  /*02e0*/  UTMACCTL.PF [UR10] ;  /* 0x000000000a0079b9 */ /* 0x0007e40008040000 */
[----:B------:R3:W-:Y:S02]  /*02f0*/  UTMACCTL.PF [UR6] ;  /* 0x00000000060079b9 */ /* 0x0007e40008040000 */
[----:B---3--:R-:W-:Y:S01]  /*0300*/  NOP ;  /* 0x0000000000007918 */ /* 0x008fe20000000000 */
.L_x_5:
[----:B------:R-:W-:Y:S05]  /*0310*/  BSYNC.RECONVERGENT B0 ;  /* 0x0000000000007941 */ /* 0x000fea0003800200 */
.L_x_4:
[----:B------:R-:W-:Y:S04]  /*0320*/  BSSY.RECONVERGENT B0, `(.L_x_6) ;  /* 0x000000a000007945 */ /* 0x000fe80003800200 */
        /* <DEDUP_REMOVED lines=9> */
.L_x_7:
[----:B------:R-:W-:Y:S05]  /*03c0*/  BSYNC.RECONVERGENT B0 ;  /* 0x0000000000007941 */ /* 0x000fea0003800200 */
.L_x_6:
[----:B------:R-:W3:Y:S01]  /*03d0*/  LDCU.64 UR6, c[0x0][0x888] ;  /* 0x00011100ff0677ac */ /* 0x000ee20008000a00 */
[----:B------:R-:W-:Y:S02]  /*03e0*/  UISETP.EQ.U32.AND UP1, UPT, UR4, URZ, UPT ;  /* 0x000000ff0400728c */ /* 0x000fe4000bf22070 */
[----:B------:R-:W-:Y:S02]  /*03f0*/  UPLOP3.LUT UP2, UPT, UPT, UPT, UPT, 0x80, 0x8 ;  /* 0x000000000008789c */ /* 0x000fe40003f4f070 */
[----:B---3--:R-:W-:-:S04]  /*0400*/  UISETP.NE.U32.AND UP0, UPT, UR6, URZ, UPT ;  /* 0x000000ff0600728c */ /* 0x008fc8000bf05070 */
[----:B------:R-:W-:-:S04]  /*0410*/  UISETP.NE.AND.EX UP0, UPT, UR7, URZ, UPT, UP0 ;  /* 0x000000ff0700728c */ /* 0x000fc8000bf05300 */
[----:B------:R-:W-:-:S04]  /*0420*/  UISETP.EQ.OR.EX UP3, UPT, UR5, URZ, !UP0, UP1 ;  /* 0x000000ff0500728c */ /* 0x000fc8000c762710 */
[----:B------:R-:W-:-:S05]  /*0430*/  UP2UR UR45, UPR, URZ, 0x8 ;  /* 0x00000008ff2d7883 */ /* 0x000fca0008000000 */
[----:B------:R-:W-:Y:S07]  /*0440*/  BRA.U !UP3, `(.L_x_8) ;  /* 0x000000010b207547 */ /* 0x000fee000b800000 */
[----:B------:R-:W-:Y:S01]  /*0450*/  UISETP.NE.U32.AND UP2, UPT, UR4, URZ, UPT ;  /* 0x000000ff0400728c */ /* 0x000fe2000bf45070 */
[----:B-----5:R-:W-:Y:S01]  /*0460*/  FSETP.NEU.AND P0, PT, R35, RZ, PT ;  /* 0x000000ff2300720b */ /* 0x020fe20003f0d000 */
[----:B------:R-:W-:Y:S02]  /*0470*/  USEL UR4, URZ, 0xffffffff, UP0 ;  /* 0xffffffffff047887 */ /* 0x000fe40008000000 */
[----:B------:R-:W-:-:S10]  /*0480*/  UISETP.NE.AND.EX UP2, UPT, UR5, URZ, UPT, UP2 ;  /* 0x000000ff0500728c */ /* 0x000fd4000bf45320 */
[----:B------:R-:W-:Y:S01]  /*0490*/  VOTEU.ANY UP1, P0 ;  /* 0x0000000000ff7886 */ /* 0x000fe20000020100 */
[----:B------:R-:W-:-:S04]  /*04a0*/  @!UP2 USEL UR4, URZ, 0xffffffff, UP1 ;  /* 0xffffffffff04a887 */ /* 0x000fc80008800000 */
[----:B------:R-:W-:-:S04]  /*04b0*/  ULOP3.LUT UR4, UR4, 0x1, URZ, 0xc0, !UPT ;  /* 0x0000000104047892 */ /* 0x000fc8000f8ec0ff */
[----:B------:R-:W-:-:S11]  /*04c0*/  UISETP.NE.U32.AND UP2, UPT, UR4, 0x1, UPT ;  /* 0x000000010400788c */ /* 0x000fd6000bf45070 */
.L_x_8:
[----:B-1----:R-:W1:Y:S01]  /*04d0*/  SHFL.IDX PT, R2, R74, RZ, 0x1f ;  /* 0x00001fff4a027589 */ /* 0x002e6200000e0000 */
[----:B------:R-:W-:-:S04]  /*04e0*/  UISETP.NE.AND UP1, UPT, UR8, 0x2, UPT ;  /* 0x000000020800788c */ /* 0x000fc8000bf25270 */
[----:B------:R-:W-:Y:S01]  /*04f0*/  USEL UR6, URZ, 0x1, UP1 ;  /* 0x00000001ff067887 */ /* 0x000fe20008800000 */
[----:B-1----:R-:W-:-:S13]  /*0500*/  ISETP.NE.AND P0, PT, R2, RZ, PT ;  /* 0x000000ff0200720c */ /* 0x002fda0003f05270 */
[----:B------:R-:W-:Y:S05]  /*0510*/  @P0 BRA `(.L_x_9) ;  /* 0x0000000400b40947 */ /* 0x000fea0003800000 */
[----:B------:R-:W-:Y:S01]  /*0520*/  ELECT P0, URZ, PT ;  /* 0x0000000000ff782f */ /* 0x000fe20003800000 */
[----:B------:R-:W-:-:S12]  /*0530*/  BSSY.RECONVERGENT B0, `(.L_x_9) ;  /* 0x000006b000007945 */ /* 0x000fd80003800200 */
[----:B------:R-:W-:Y:S05]  /*0540*/  @!P0 BRA `(.L_x_10) ;  /* 0x0000000400a48947 */ /* 0x000fea0003800000 */
[----:B------:R-:W1:Y:S01]  /*0550*/  S2UR UR5, SR_CgaCtaId ;  /* 0x00000000000579c3 */ /* 0x000e620000008800 */
[----:B------:R-:W-:Y:S01]  /*0560*/  UMOV UR7, 0x400 ;  /* 0x0000040000077882 */ /* 0x000fe20000000000 */
[----:B------:R-:W-:Y:S02]  /*0570*/  UMOV UR4, 0x1 ;  /* 0x0000000100047882 */ /* 0x000fe40000000000 */
[----:B------:R-:W-:-:S04]  /*0580*/  UIADD3 UR10, UPT, UPT, -UR4, 0x100000, URZ ;  /* 0x00100000040a7890 */ /* 0x000fc8000fffe1ff */
[----:B------:R-:W-:Y:S02]  /*0590*/  USHF.L.U32 UR11, UR10, 0xb, URZ ;  /* 0x0000000b0a0b7899 */ /* 0x000fe400080006ff */
[----:B------:R-:W-:Y:S02]  /*05a0*/  USHF.L.U32 UR10, UR10, 0x1, URZ ;  /* 0x000000010a0a7899 */ /* 0x000fe400080006ff */
[----:B-1----:R-:W-:Y:S01]  /*05b0*/  ULEA UR5, UR5, UR7, 0x18 ;  /* 0x0000000705057291 */ /* 0x002fe2000f8ec0ff */
[----:B------:R-:W1:Y:S11]  /*05c0*/  FENCE.VIEW.ASYNC.S ;  /* 0x00000000000073c6 */ /* 0x000e760000000000 */
[----:B-1----:R1:W3:Y:S01]  /*05d0*/  SYNCS.EXCH.64 URZ, [UR5], UR10 ;  /* 0x0000000a05ff75b2 */ /* 0x0022e20008000100 */
[----:B------:R1:W4:Y:S01]  /*05e0*/  SYNCS.EXCH.64 URZ, [UR5+0x180], UR10 ;  /* 0x0001800a05ff75b2 */ /* 0x0003220008000100 */
[----:B------:R1:W1:Y:S01]  /*05f0*/  SYNCS.EXCH.64 URZ, [UR5+0x8], UR10 ;  /* 0x0000080a05ff75b2 */ /* 0x0002620008000100 */
        /* <DEDUP_REMOVED lines=93> */
[----:B---34-:R-:W-:Y:S01]  /*0bd0*/  NOP ;  /* 0x0000000000007918 */ /* 0x018fe20000000000 */
.L_x_10:
[----:B-1----:R-:W-:Y:S05]  /*0be0*/  BSYNC.RECONVERGENT B0 ;  /* 0x0000000000007941 */ /* 0x002fea0003800200 */
.L_x_9:
[----:B------:R-:W1:Y:S01]  /*0bf0*/  SHFL.IDX PT, R2, R74, RZ, 0x1f ;  /* 0x00001fff4a027589 */ /* 0x000e6200000e0000 */
[----:B------:R-:W-:Y:S01]  /*0c00*/  NOP ;  /* 0x0000000000007918 */ /* 0x000fe20000000000 */
[----:B-1----:R-:W-:-:S13]  /*0c10*/  ISETP.NE.AND P0, PT, R2, 0x1, PT ;  /* 0x000000010200780c */ /* 0x002fda0003f05270 */
[----:B------:R-:W-:Y:S05]  /*0c20*/  @P0 BRA `(.L_x_11) ;  /* 0x0000000000480947 */ /* 0x000fea0003800000 */
[----:B------:R-:W1:Y:S01]  /*0c30*/  S2UR UR7, SR_CgaCtaId ;  /* 0x00000000000779c3 */ /* 0x000e620000008800 */
[----:B------:R-:W-:Y:S01]  /*0c40*/  UMOV UR9, 0x400 ;  /* 0x0000040000097882 */ /* 0x000fe20000000000 */
[----:B------:R-:W-:Y:S01]  /*0c50*/  UMOV UR5, 0x20 ;  /* 0x0000002000057882 */ /* 0x000fe20000000000 */
[----:B------:R-:W-:Y:S01]  /*0c60*/  UMOV UR4, 0x80 ;  /* 0x0000008000047882 */ /* 0x000fe20000000000 */
[----:B------:R-:W-:-:S04]  /*0c70*/  UIADD3 UR10, UPT, UPT, -UR5, 0x100000, URZ ;  /* 0x00100000050a7890 */ /* 0x000fc8000fffe1ff */
[----:B------:R-:W-:Y:S02]  /*0c80*/  USHF.L.U32 UR11, UR10, 0xb, URZ ;  /* 0x0000000b0a0b7899 */ /* 0x000fe400080006ff */
[----:B------:R-:W-:Y:S02]  /*0c90*/  USHF.L.U32 UR10, UR10, 0x1, URZ ;  /* 0x000000010a0a7899 */ /* 0x000fe400080006ff */
[----:B------:R-:W-:-:S04]  /*0ca0*/  UIADD3 UR4, UPT, UPT, -UR4, 0x100000, URZ ;  /* 0x0010000004047890 */ /* 0x000fc8000fffe1ff */
[----:B------:R-:W-:Y:S02]  /*0cb0*/  USHF.L.U32 UR5, UR4, 0xb, URZ ;  /* 0x0000000b04057899 */ /* 0x000fe400080006ff */
[----:B------:R-:W-:Y:S01]  /*0cc0*/  USHF.L.U32 UR4, UR4, 0x1, URZ ;  /* 0x0000000104047899 */ /* 0x000fe200080006ff */
[----:B------:R-:W-:Y:S01]  /*0cd0*/  ELECT P0, URZ, PT ;  /* 0x0000000000ff782f */ /* 0x000fe20003800000 */
[----:B-1----:R-:W-:Y:S01]  /*0ce0*/  ULEA UR7, UR7, UR9, 0x18 ;  /* 0x0000000907077291 */ /* 0x002fe2000f8ec0ff */
[----:B------:R-:W1:Y:S11]  /*0cf0*/  FENCE.VIEW.ASYNC.S ;  /* 0x00000000000073c6 */ /* 0x000e760000000000 */
[----:B-1----:R1:W3:Y:S01]  /*0d00*/  SYNCS.EXCH.64 URZ, [UR7+0x300], UR10 ;  /* 0x0003000a07ff75b2 */ /* 0x0022e20008000100 */
[----:B------:R1:W4:Y:S01]  /*0d10*/  SYNCS.EXCH.64 URZ, [UR7+0x310], UR4 ;  /* 0x0003100407ff75b2 */ /* 0x0003220008000100 */
[----:B------:R1:W1:Y:S01]  /*0d20*/  SYNCS.EXCH.64 URZ, [UR7+0x308], UR10 ;  /* 0x0003080a07ff75b2 */ /* 0x0002620008000100 */
[----:B------:R1:W1:Y:S01]  /*0d30*/  SYNCS.EXCH.64 URZ, [UR7+0x318], UR4 ;  /* 0x0003180407ff75b2 */ /* 0x0002620008000100 */
[----:B------:R-:W-:Y:S01]  /*0d40*/  NOP ;  /* 0x0000000000007918 */ /* 0x000fe20000000000 */
.L_x_11:
[----:B------:R-:W2:Y:S01]  /*0d50*/  SHFL.IDX PT, R2, R74, RZ, 0x1f ;  /* 0x00001fff4a027589 */ /* 0x000ea200000e0000 */
[----:B------:R-:W-:Y:S01]  /*0d60*/  NOP ;  /* 0x0000000000007918 */ /* 0x000fe20000000000 */
[----:B--2---:R-:W-:-:S13]  /*0d70*/  ISETP.NE.AND P0, PT, R2, 0x3, PT ;  /* 0x000000030200780c */ /* 0x004fda0003f05270 */
[----:B------:R-:W-:Y:S05]  /*0d80*/  @P0 BRA `(.L_x_12) ;  /* 0x0000000000300947 */ /* 0x000fea0003800000 */
[----:B-1----:R-:W1:Y:S01]  /*0d90*/  S2UR UR5, SR_CgaCtaId ;  /* 0x00000000000579c3 */ /* 0x002e620000008800 */
[----:B------:R-:W-:Y:S01]  /*0da0*/  UMOV UR7, 0x400 ;  /* 0x0000040000077882 */ /* 0x000fe20000000000 */
[----:B------:R-:W-:Y:S01]  /*0db0*/  UMOV UR4, 0x20 ;  /* 0x0000002000047882 */ /* 0x000fe20000000000 */
[----:B------:R-:W-:Y:S01]  /*0dc0*/  ELECT P0, URZ, PT ;  /* 0x0000000000ff782f */ /* 0x000fe20003800000 */
[----:B------:R-:W-:-:S04]  /*0dd0*/  UIADD3 UR10, UPT, UPT, -UR4, 0x100000, URZ ;  /* 0x00100000040a7890 */ /* 0x000fc8000fffe1ff */
[----:B------:R-:W-:Y:S02]  /*0de0*/  USHF.L.U32 UR11, UR10, 0xb, URZ ;  /* 0x0000000b0a0b7899 */ /* 0x000fe400080006ff */
[----:B------:R-:W-:Y:S02]  /*0df0*/  USHF.L.U32 UR10, UR10, 0x1, URZ ;  /* 0x000000010a0a7899 */ /* 0x000fe400080006ff */
[----:B-1----:R-:W-:Y:S01]  /*0e00*/  ULEA UR5, UR5, UR7, 0x18 ;  /* 0x0000000705057291 */ /* 0x002fe2000f8ec0ff */
[----:B------:R-:W1:Y:S11]  /*0e10*/  FENCE.VIEW.ASYNC.S ;  /* 0x00000000000073c6 */ /* 0x000e760000000000 */
[----:B-1----:R2:W1:Y:S01]  /*0e20*/  SYNCS.EXCH.64 URZ, [UR5+0x320], UR10 ;  /* 0x0003200a05ff75b2 */ /* 0x0024620008000100 */
[----:B------:R2:W1:Y:S02]  /*0e30*/  SYNCS.EXCH.64 URZ, [UR5+0x328], UR10 ;  /* 0x0003280a05ff75b2 */ /* 0x0004640008000100 */
[----:B--2---:R-:W-:Y:S01]  /*0e40*/  NOP ;  /* 0x0000000000007918 */ /* 0x004fe20000000000 */
.L_x_12:
[----:B------:R-:W2:Y:S01]  /*0e50*/  SHFL.IDX PT, R2, R74, RZ, 0x1f ;  /* 0x00001fff4a027589 */ /* 0x000ea200000e0000 */
[----:B------:R-:W-:Y:S01]  /*0e60*/  NOP ;  /* 0x0000000000007918 */ /* 0x000fe20000000000 */
[----:B--2---:R-:W-:-:S13]  /*0e70*/  ISETP.NE.AND P0, PT, R2, 0x4, PT ;  /* 0x000000040200780c */ /* 0x004fda0003f05270 */
[----:B------:R-:W-:Y:S05]  /*0e80*/  @P0 BRA `(.L_x_13) ;  /* 0x00000000004c0947 */ /* 0x000fea0003800000 */
[----:B-1----:R-:W1:Y:S01]  /*0e90*/  S2UR UR5, SR_CgaCtaId ;  /* 0x00000000000579c3 */ /* 0x002e620000008800 */
[----:B------:R-:W-:Y:S01]  /*0ea0*/  UMOV UR9, 0x100 ;  /* 0x0000010000097882 */ /* 0x000fe20000000000 */
[----:B------:R-:W-:Y:S01]  /*0eb0*/  UMOV UR7, 0x400 ;  /* 0x0000040000077882 */ /* 0x000fe20000000000 */
[----:B------:R-:W-:Y:S01]  /*0ec0*/  USEL UR9, UR9, 0xe0, UP2 ;  /* 0x000000e009097887 */ /* 0x000fe20009000000 */
[----:B------:R-:W-:Y:S01]  /*0ed0*/  UMOV UR4, 0x1 ;  /* 0x0000000100047882 */ /* 0x000fe20000000000 */
[----:B------:R-:W-:Y:S01]  /*0ee0*/  ELECT P0, URZ, PT ;  /* 0x0000000000ff782f */ /* 0x000fe20003800000 */
[----:B------:R-:W-:-:S04]  /*0ef0*/  UIADD3 UR10, UPT, UPT, -UR4, 0x100000, URZ ;  /* 0x00100000040a7890 */ /* 0x000fc8000fffe1ff */
[----:B------:R-:W-:Y:S02]  /*0f00*/  USHF.L.U32 UR11, UR10, 0xb, URZ ;  /* 0x0000000b0a0b7899 */ /* 0x000fe400080006ff */
[----:B------:R-:W-:Y:S02]  /*0f10*/  USHF.L.U32 UR10, UR10, 0x1, URZ ;  /* 0x000000010a0a7899 */ /* 0x000fe400080006ff */
[----:B------:R-:W-:-:S04]  /*0f20*/  UIADD3 UR12, UPT, UPT, -UR9, 0x100000, URZ ;  /* 0x00100000090c7890 */ /* 0x000fc8000fffe1ff */
[----:B------:R-:W-:Y:S02]  /*0f30*/  USHF.L.U32 UR13, UR12, 0xb, URZ ;  /* 0x0000000b0c0d7899 */ /* 0x000fe400080006ff */
[----:B------:R-:W-:Y:S02]  /*0f40*/  USHF.L.U32 UR12, UR12, 0x1, URZ ;  /* 0x000000010c0c7899 */ /* 0x000fe400080006ff */
[----:B-1----:R-:W-:Y:S01]  /*0f50*/  ULEA UR5, UR5, UR7, 0x18 ;  /* 0x0000000705057291 */ /* 0x002fe2000f8ec0ff */
[----:B------:R-:W1:Y:S11]  /*0f60*/  FENCE.VIEW.ASYNC.S ;  /* 0x00000000000073c6 */ /* 0x000e760000000000 */
[----:B-1----:R2:W1:Y:S01]  /*0f70*/  SYNCS.EXCH.64 URZ, [UR5+0x330], UR10 ;  /* 0x0003300a05ff75b2 */ /* 0x0024620008000100 */
[----:B------:R2:W1:Y:S01]  /*0f80*/  SYNCS.EXCH.64 URZ, [UR5+0x340], UR12 ;  /* 0x0003400c05ff75b2 */ /* 0x0004620008000100 */
[----:B------:R2:W1:Y:S01]  /*0f90*/  SYNCS.EXCH.64 URZ, [UR5+0x338], UR10 ;  /* 0x0003380a05ff75b2 */ /* 0x0004620008000100 */
[----:B------:R2:W1:Y:S02]  /*0fa0*/  SYNCS.EXCH.64 URZ, [UR5+0x348], UR12 ;  /* 0x0003480c05ff75b2 */ /* 0x0004640008000100 */
[----:B--2---:R-:W-:Y:S01]  /*0fb0*/  NOP ;  /* 0x0000000000007918 */ /* 0x004fe20000000000 */
.L_x_13:
[----:B------:R-:W2:Y:S01]  /*0fc0*/  SHFL.IDX PT, R2, R74, RZ, 0x1f ;  /* 0x00001fff4a027589 */ /* 0x000ea200000e0000 */
[----:B------:R-:W-:Y:S01]  /*0fd0*/  NOP ;  /* 0x0000000000007918 */ /* 0x000fe20000000000 */
[----:B--2---:R-:W-:-:S13]  /*0fe0*/  ISETP.NE.AND P0, PT, R2, 0x5, PT ;  /* 0x000000050200780c */ /* 0x004fda0003f05270 */
[----:B------:R-:W-:Y:S05]  /*0ff0*/  @P0 BRA `(.L_x_14) ;  /* 0x0000000000580947 */ /* 0x000fea0003800000 */
[----:B-1----:R-:W1:Y:S01]  /*1000*/  S2UR UR7, SR_CgaCtaId ;  /* 0x00000000000779c3 */ /* 0x002e620000008800 */
        /* <DEDUP_REMOVED lines=12> */
[----:B-1----:R2:W1:Y:S01]  /*10d0*/  SYNCS.EXCH.64 URZ, [UR7+0x350], UR10 ;  /* 0x0003500a07ff75b2 */ /* 0x0024620008000100 */
[----:B------:R2:W1:Y:S01]  /*10e0*/  SYNCS.EXCH.64 URZ, [UR7+0x370], UR4 ;  /* 0x0003700407ff75b2 */ /* 0x0004620008000100 */
[----:B------:R2:W1:Y:S01]  /*10f0*/  SYNCS.EXCH.64 URZ, [UR7+0x358], UR10 ;  /* 0x0003580a07ff75b2 */ /* 0x0004620008000100 */
[----:B------:R2:W1:Y:S01]  /*1100*/  SYNCS.EXCH.64 URZ, [UR7+0x378], UR4 ;  /* 0x0003780407ff75b2 */ /* 0x0004620008000100 */
[----:B------:R2:W1:Y:S01]  /*1110*/  SYNCS.EXCH.64 URZ, [UR7+0x360], UR10 ;  /* 0x0003600a07ff75b2 */ /* 0x0004620008000100 */
[----:B------:R2:W1:Y:S01]  /*1120*/  SYNCS.EXCH.64 URZ, [UR7+0x380], UR4 ;  /* 0x0003800407ff75b2 */ /* 0x0004620008000100 */
[----:B------:R2:W1:Y:S01]  /*1130*/  SYNCS.EXCH.64 URZ, [UR7+0x368], UR10 ;  /* 0x0003680a07ff75b2 */ /* 0x0004620008000100 */
[----:B------:R2:W1:Y:S02]  /*1140*/  SYNCS.EXCH.64 URZ, [UR7+0x388], UR4 ;  /* 0x0003880407ff75b2 */ /* 0x0004640008000100 */
[----:B--2---:R-:W-:Y:S01]  /*1150*/  NOP ;  /* 0x0000000000007918 */ /* 0x004fe20000000000 */
.L_x_14:
        /* <DEDUP_REMOVED lines=18> */
.L_x_15:
[----:B-1----:R-:W1:Y:S01]  /*1280*/  S2UR UR5, SR_CTAID.X ;  /* 0x00000000000579c3 */ /* 0x002e620000002500 */
[----:B------:R-:W-:-:S05]  /*1290*/  CS2R.32 R69, SR_CgaSize ;  /* 0x0000000000457805 */ /* 0x000fca0000008a00 */
[----:B------:R-:W-:-:S05]  /*12a0*/  IMAD R69, R69, -0xa0, RZ ;  /* 0xffffff6045457824 */ /* 0x000fca00078e02ff */
[----:B------:R-:W-:-:S14]  /*12b0*/  R2UR UR9, R69 ;  /* 0x00000000450972ca */ /* 0x000fdc00000e0000 */
[----:B------:R-:W2:Y:S01]  /*12c0*/  LDCU UR9, c[0x0][UR9+0x2b0] ;  /* 0x00005600090977ac */ /* 0x000ea20008000800 */
[----:B------:R-:W-:Y:S01]  /*12d0*/  NOP ;  /* 0x0000000000007918 */ /* 0x000fe20000000000 */
[----:B------:R-:W-:-:S05]  /*12e0*/  CS2R.32 R69, SR_CgaSize ;  /* 0x0000000000457805 */ /* 0x000fca0000008a00 */
[----:B------:R-:W-:-:S05]  /*12f0*/  IMAD R69, R69, -0xa0, RZ ;  /* 0xffffff6045457824 */ /* 0x000fca00078e02ff */
[----:B------:R-:W-:-:S14]  /*1300*/  R2UR UR7, R69 ;  /* 0x00000000450772ca */ /* 0x000fdc00000e0000 */
[----:B------:R-:W3:Y:S01]  /*1310*/  LDCU UR7, c[0x0][UR7+0x2b4] ;  /* 0x00005680070777ac */ /* 0x000ee20008000800 */
[----:B------:R-:W4:Y:S08]  /*1320*/  S2UR UR4, SR_CTAID.Y ;  /* 0x00000000000479c3 */ /* 0x000f300000002600 */
[----:B------:R-:W3:Y:S01]  /*1330*/  LDC R9, c[0x0][0xb24] ;  /* 0x0002c900ff097b82 */ /* 0x000ee20000000800 */
[----:B-1----:R-:W-:-:S02]  /*1340*/  I2FP.F32.U32 R4, UR5 ;  /* 0x0000000500047c45 */ /* 0x002fc40008201000 */
[----:B------:R-:W-:-:S05]  /*1350*/  CS2R.32 R5, SR_CgaSize ;  /* 0x0000000000057805 */ /* 0x000fca0000008a00 */
[----:B------:R-:W-:-:S06]  /*1360*/  IMAD R5, R5, -0xa0, RZ ;  /* 0xffffff6005057824 */ /* 0x000fcc00078e02ff */
[----:B------:R-:W1:Y:S01]  /*1370*/  LDC R5, c[0x0][R5+0x2a0] ;  /* 0x0000a80005057b82 */ /* 0x000e620000000800 */
[----:B------:R-:W-:Y:S01]  /*1380*/  MOV R69, UR5 ;  /* 0x0000000500457c02 */ /* 0x000fe20008000f00 */
[----:B--2---:R-:W-:Y:S01]  /*1390*/  FMUL R4, R4, UR9 ;  /* 0x0000000904047c20 */ /* 0x004fe20008400000 */
[----:B----4-:R-:W-:Y:S02]  /*13a0*/  I2FP.F32.U32 R2, UR4 ;  /* 0x0000000400027c45 */ /* 0x010fe40008201000 */
[----:B------:R-:W-:-:S05]  /*13b0*/  CS2R.32 R3, SR_CgaSize ;  /* 0x0000000000037805 */ /* 0x000fca0000008a00 */
[----:B------:R-:W-:-:S06]  /*13c0*/  IMAD R3, R3, -0xa0, RZ ;  /* 0xffffff6003037824 */ /* 0x000fcc00078e02ff */
[----:B------:R-:W2:Y:S01]  /*13d0*/  LDC R3, c[0x0][R3+0x2a4] ;  /* 0x0000a90003037b82 */ /* 0x000ea20000000800 */
[----:B------:R-:W4:Y:S01]  /*13e0*/  F2I.U32.TRUNC.NTZ R68, R4 ;  /* 0x0000000400447305 */ /* 0x000f22000020f000 */
[----:B------:R-:W-:Y:S01]  /*13f0*/  MOV R63, UR4 ;  /* 0x00000004003f7c02 */ /* 0x000fe20008000f00 */
[----:B---3--:R-:W-:-:S05]  /*1400*/  FMUL R2, R2, UR7 ;  /* 0x0000000702027c20 */ /* 0x008fca0008400000 */
[----:B------:R-:W-:Y:S01]  /*1410*/  BAR.SYNC.DEFER_BLOCKING 0x0 ;  /* 0x0000000000007b1d */ /* 0x000fe20000010000 */
[----:B------:R-:W-:-:S05]  /*1420*/  ISETP.GE.AND P0, PT, R9, 0x1, PT ;  /* 0x000000010900780c */ /* 0x000fca0003f06270 */
[----:B------:R-:W3:Y:S02]  /*1430*/  F2I.U32.TRUNC.NTZ R62, R2 ;  /* 0x00000002003e7305 */ /* 0x000ee4000020f000 */
[----:B------:R-:W2:Y:S01]  /*1440*/  S2UR UR36, SR_CTAID.Z ;  /* 0x00000000002479c3 */ /* 0x000ea20000002700 */
[----:B----4-:R-:W-:-:S05]  /*1450*/  IADD3 R68, PT, PT, -R68, RZ, RZ ;  /* 0x000000ff44447210 */ /* 0x010fca0007ffe1ff */
[----:B-1----:R-:W-:Y:S01]  /*1460*/  IMAD R68, R5, R68, UR5 ;  /* 0x0000000505447e24 */ /* 0x002fe2000f8e0244 */
[----:B---3--:R-:W-:-:S05]  /*1470*/  IADD3 R62, PT, PT, -R62, RZ, RZ ;  /* 0x000000ff3e3e7210 */ /* 0x008fca0007ffe1ff */
[----:B--2---:R-:W-:Y:S01]  /*1480*/  IMAD R62, R3, R62, UR4 ;  /* 0x00000004033e7e24 */ /* 0x004fe2000f8e023e */
[----:B------:R-:W-:Y:S06]  /*1490*/  @!P0 BRA `(.L_x_16) ;  /* 0x0000000000b88947 */ /* 0x000fec0003800000 */
[----:B------:R-:W1:Y:S01]  /*14a0*/  LDC.64 R4, c[0x0][0xb18] ;  /* 0x0002c600ff047b82 */ /* 0x000e620000000a00 */
[----:B------:R-:W-:-:S07]  /*14b0*/  ISETP.NE.AND P0, PT, R9, 0x1, PT ;  /* 0x000000010900780c */ /* 0x000fce0003f05270 */
[----:B------:R-:W2:Y:S08]  /*14c0*/  LDC R10, c[0x0][0xb0c] ;  /* 0x0002c300ff0a7b82 */ /* 0x000eb00000000800 */
[----:B------:R-:W3:Y:S08]  /*14d0*/  LDC R11, c[0x0][0x370] ;  /* 0x0000dc00ff0b7b82 */ /* 0x000ef00000000800 */
[----:B------:R-:W4:Y:S01]  /*14e0*/  LDC R12, c[0x0][0x374] ;  /* 0x0000dd00ff0c7b82 */ /* 0x000f220000000800 */
[----:B-1----:R-:W-:-:S07]  /*14f0*/  ISETP.NE.AND P1, PT, R4, 0x1, PT ;  /* 0x000000010400780c */ /* 0x002fce0003f25270 */
[----:B------:R-:W3:Y:S01]  /*1500*/  LDC.64 R6, c[0x0][0xb10] ;  /* 0x0002c400ff067b82 */ /* 0x000ee20000000a00 */
[----:B--2---:R-:W-:-:S07]  /*1510*/  ISETP.NE.AND P2, PT, R10, 0x1, PT ;  /* 0x000000010a00780c */ /* 0x004fce0003f45270 */
[----:B------:R-:W1:Y:S08]  /*1520*/  LDC R8, c[0x0][0xb20] ;  /* 0x0002c800ff087b82 */ /* 0x000e700000000800 */
[----:B------:R-:W2:Y:S01]  /*1530*/  LDC.64 R2, c[0x0][0xb28] ;  /* 0x0002ca00ff027b82 */ /* 0x000ea20000000a00 */
[----:B----4-:R-:W-:-:S04]  /*1540*/  IMAD.HI.U32 R13, R12, R5, RZ ;  /* 0x000000050c0d7227 */ /* 0x010fc800078e00ff */
[----:B------:R-:W-:-:S04]  /*1550*/  IMAD.HI.U32 R5, R63, R5, RZ ;  /* 0x000000053f057227 */ /* 0x000fc800078e00ff */
[----:B---3--:R-:W-:-:S04]  /*1560*/  IMAD.HI.U32 R14, R11, R6, RZ ;  /* 0x000000060b0e7227 */ /* 0x008fc800078e00ff */
[----:B------:R-:W-:Y:S01]  /*1570*/  IMAD.HI.U32 R16, R69, R6, RZ ;  /* 0x0000000645107227 */ /* 0x000fe200078e00ff */
[-C--:B------:R-:W-:Y:S02]  /*1580*/  @P2 SHF.R.U32.HI R11, RZ, R7.reuse, R14 ;  /* 0x00000007ff0b2219 */ /* 0x080fe4000001160e */
[-C--:B-1----:R-:W-:Y:S02]  /*1590*/  @P1 SHF.R.U32.HI R12, RZ, R8.reuse, R13 ;  /* 0x00000008ff0c1219 */ /* 0x082fe4000001160d */
[----:B------:R-:W-:Y:S02]  /*15a0*/  SHF.R.U32.HI R8, RZ, R8, R5 ;  /* 0x00000008ff087219 */ /* 0x000fe40000011605 */
[----:B------:R-:W-:Y:S02]  /*15b0*/  SHF.R.U32.HI R16, RZ, R7, R16 ;  /* 0x00000007ff107219 */ /* 0x000fe40000011610 */
[----:B------:R-:W-:Y:S01]  /*15c0*/  SEL R5, R63, R8, !P1 ;  /* 0x000000083f057207 */ /* 0x000fe20004800000 */
[----:B--2---:R-:W-:Y:S01]  /*15d0*/  IMAD.HI.U32 R14, R12, R2, RZ ;  /* 0x000000020c0e7227 */ /* 0x004fe200078e00ff */
[----:B------:R-:W-:-:S03]  /*15e0*/  SEL R7, R69, R16, !P2 ;  /* 0x0000001045077207 */ /* 0x000fc60005000000 */
[----:B------:R-:W-:Y:S01]  /*15f0*/  IMAD.HI.U32 R6, R11, R2, RZ ;  /* 0x000000020b067227 */ /* 0x000fe200078e00ff */
[----:B------:R-:W-:-:S04]  /*1600*/  @P0 SHF.R.U32.HI R12, RZ, R3, R14 ;  /* 0x00000003ff0c0219 */ /* 0x000fc8000001160e */
[----:B------:R-:W-:Y:S01]  /*1610*/  @P0 SHF.R.U32.HI R11, RZ, R3, R6 ;  /* 0x00000003ff0b0219 */ /* 0x000fe20000011606 */
[----:B------:R-:W-:-:S04]  /*1620*/  IMAD R12, R12, R9, RZ ;  /* 0x000000090c0c7224 */ /* 0x000fc800078e02ff */
[----:B------:R-:W-:Y:S01]  /*1630*/  IMAD R6, R11, R9, RZ ;  /* 0x000000090b067224 */ /* 0x000fe200078e02ff */
[----:B------:R-:W-:-:S04]  /*1640*/  ISETP.GE.AND P1, PT, R5, R12, PT ;  /* 0x0000000c0500720c */ /* 0x000fc80003f26270 */
[----:B------:R-:W-:Y:S01]  /*1650*/  ISETP.GE.OR P1, PT, R7, R6, P1 ;  /* 0x000000060700720c */ /* 0x000fe20000f26670 */
[----:B------:R-:W-:-:S05]  /*1660*/  IMAD.HI.U32 R6, R5, R2, RZ ;  /* 0x0000000205067227 */ /* 0x000fca00078e00ff */
[----:B------:R-:W-:-:S04]  /*1670*/  SHF.R.U32.HI R6, RZ, R3, R6 ;  /* 0x00000003ff067219 */ /* 0x000fc80000011606 */
[----:B------:R-:W-:-:S03]  /*1680*/  SEL R6, R5, R6, !P0 ;  /* 0x0000000605067207 */ /* 0x000fc60004000000 */
[----:B------:R-:W-:Y:S01]  /*1690*/  @!P1 IMAD.HI.U32 R8, R7, R2, RZ ;  /* 0x0000000207089227 */ /* 0x000fe200078e00ff */
[----:B------:R-:W-:-:S04]  /*16a0*/  IADD3 R2, PT, PT, -R6, RZ, RZ ;  /* 0x000000ff06027210 */ /* 0x000fc80007ffe1ff */
[----:B------:R-:W-:Y:S01]  /*16b0*/  @!P1 SHF.R.U32.HI R8, RZ, R3, R8 ;  /* 0x00000003ff089219 */ /* 0x000fe20000011608 */
[----:B------:R-:W-:-:S03]  /*16c0*/  IMAD R2, R9, R2, R5 ;  /* 0x0000000209027224 */ /* 0x000fc600078e0205 */
[----:B------:R-:W-:Y:S02]  /*16d0*/  @!P1 SEL R3, R7, R8, !P0 ;  /* 0x0000000807039207 */ /* 0x000fe40004000000 */
[----:B------:R-:W-:-:S03]  /*16e0*/  IADD3 R8, PT, PT, -R5, RZ, RZ ;  /* 0x000000ff05087210 */ /* 0x000fc60007ffe1ff */
[--C-:B------:R-:W-:Y:S02]  /*16f0*/  @!P1 IMAD.IADD R6, R6, 0x1, -R3.reuse ;  /* 0x0000000106069824 */ /* 0x100fe400078e0a03 */
[----:B------:R-:W-:Y:S01]  /*1700*/  @!P1 IMAD R3, R2, R11, R3 ;  /* 0x0000000b02039224 */ /* 0x000fe200078e0203 */
[----:B------:R-:W-:Y:S01]  /*1710*/  IADD3 R2, PT, PT, -R7, RZ, RZ ;  /* 0x000000ff07027210 */ /* 0x000fe20007ffe1ff */
[----:B------:R-:W-:Y:S02]  /*1720*/  @!P1 IMAD R5, R6, R9, R7 ;  /* 0x0000000906059224 */ /* 0x000fe400078e0207 */
[----:B------:R-:W-:Y:S02]  /*1730*/  IMAD R8, R4, R8, R63 ;  /* 0x0000000804087224 */ /* 0x000fe400078e023f */
[----:B------:R-:W-:Y:S02]  /*1740*/  @!P1 IMAD.MOV.U32 R7, RZ, RZ, R3 ;  /* 0x000000ffff079224 */ /* 0x000fe400078e0003 */
[----:B------:R-:W-:-:S02]  /*1750*/  IMAD R2, R10, R2, R69 ;  /* 0x000000020a027224 */ /* 0x000fc400078e0245 */
[----:B------:R-:W-:Y:S02]  /*1760*/  IMAD R63, R5, R4, R8 ;  /* 0x00000004053f7224 */ /* 0x000fe400078e0208 */
[----:B------:R-:W-:Y:S02]  /*1770*/  IMAD R69, R7, R10, R2 ;  /* 0x0000000a07457224 */ /* 0x000fe400078e0202 */
.L_x_16:
[----:B------:R-:W1:Y:S01]  /*1780*/  LDCU UR4, c[0x0][0xb30] ;  /* 0x00016600ff0477ac */ /* 0x000e620008000800 */
[----:B------:R-:W2:Y:S08]  /*1790*/  S2UR UR37, SR_CgaCtaId ;  /* 0x00000000002579c3 */ /* 0x000eb00000008800 */
[----:B------:R-:W3:Y:S01]  /*17a0*/  LDC R26, c[0x0][0xb24] ;  /* 0x0002c900ff1a7b82 */ /* 0x000ee20000000800 */
[----:B-1----:R-:W-:-:S09]  /*17b0*/  UISETP.NE.AND UP1, UPT, UR4, 0x1, UPT ;  /* 0x000000010400788c */ /* 0x002fd2000bf25270 */
[----:B--2---:R-:W-:Y:S05]  /*17c0*/  BRA.U UP1, `(.L_x_17) ;  /* 0x0000000101407547 */ /* 0x004fea000b800000 */
[----:B------:R-:W1:Y:S08]  /*17d0*/  LDC.64 R4, c[0x0][0xb10] ;  /* 0x0002c400ff047b82 */ /* 0x000e700000000a00 */
[----:B------:R-:W2:Y:S08]  /*17e0*/  LDC.64 R2, c[0x0][0xb18] ;  /* 0x0002c600ff027b82 */ /* 0x000eb00000000a00 */
[----:B------:R-:W4:Y:S08]  /*17f0*/  LDC R6, c[0x0][0xb20] ;  /* 0x0002c800ff067b82 */ /* 0x000f300000000800 */
[----:B------:R-:W3:Y:S01]  /*1800*/  LDC R8, c[0x0][0xb0c] ;  /* 0x0002c300ff087b82 */ /* 0x000ee20000000800 */
[----:B-1----:R-:W-:-:S05]  /*1810*/  IMAD.HI.U32 R4, R69, R4, RZ ;  /* 0x0000000445047227 */ /* 0x002fca00078e00ff */
[----:B------:R-:W-:Y:S01]  /*1820*/  SHF.R.U32.HI R4, RZ, R5, R4 ;  /* 0x00000005ff047219 */ /* 0x000fe20000011604 */
[----:B--2---:R-:W-:Y:S01]  /*1830*/  IMAD.HI.U32 R3, R63, R3, RZ ;  /* 0x000000033f037227 */ /* 0x004fe200078e00ff */
[----:B------:R-:W-:-:S04]  /*1840*/  ISETP.NE.AND P0, PT, R2, 0x1, PT ;  /* 0x000000010200780c */ /* 0x000fc80003f05270 */
[----:B----4-:R-:W-:-:S04]  /*1850*/  SHF.R.U32.HI R6, RZ, R6, R3 ;  /* 0x00000006ff067219 */ /* 0x010fc80000011603 */
[----:B------:R-:W-:Y:S02]  /*1860*/  SEL R3, R63, R6, !P0 ;  /* 0x000000063f037207 */ /* 0x000fe40004000000 */
[----:B---3--:R-:W-:-:S04]  /*1870*/  ISETP.NE.AND P1, PT, R8, 0x1, PT ;  /* 0x000000010800780c */ /* 0x008fc80003f25270 */
[----:B------:R-:W-:-:S05]  /*1880*/  SEL R4, R69, R4, !P1 ;  /* 0x0000000445047207 */ /* 0x000fca0004800000 */
[----:B------:R-:W-:Y:S02]  /*1890*/  IMAD.IADD R5, R3, 0x1, -R4 ;  /* 0x0000000103057824 */ /* 0x000fe400078e0a04 */
[----:B------:R-:W-:Y:S02]  /*18a0*/  IMAD.IADD R3, R4, 0x1, -R3 ;  /* 0x0000000104037824 */ /* 0x000fe400078e0a03 */
[----:B------:R-:W-:Y:S02]  /*18b0*/  IMAD R69, R5, R8, R69 ;  /* 0x0000000805457224 */ /* 0x000fe400078e0245 */
[----:B------:R-:W-:-:S07]  /*18c0*/  IMAD R63, R3, R2, R63 ;  /* 0x00000002033f7224 */ /* 0x000fce00078e023f */
.L_x_17:
[----:B------:R-:W-:Y:S01]  /*18d0*/  BAR.SYNC.DEFER_BLOCKING 0x0 ;  /* 0x0000000000007b1d */ /* 0x000fe20000010000 */
[----:B------:R-:W-:Y:S01]  /*18e0*/  UISETP.NE.AND UP1, UPT, UR8, 0x2, UPT ;  /* 0x000000020800788c */ /* 0x000fe2000bf25270 */
[----:B------:R-:W-:Y:S02]  /*18f0*/  ISETP.NE.OR P5, PT, R0, 0x2, !P5 ;  /* 0x000000020000780c */ /* 0x000fe40006fa5670 */
[----:B------:R-:W-:-:S06]  /*1900*/  LOP3.LUT R2, R87, 0x1f, RZ, 0xc0, !PT ;  /* 0x0000001f57027812 */ /* 0x000fcc00078ec0ff */
[----:B------:R-:W-:Y:S05]  /*1910*/  BRA.U UP1, `(.L_x_18) ;  /* 0x0000002901907547 */ /* 0x000fea000b800000 */
[----:B------:R-:W1:Y:S01]  /*1920*/  LDCU UR13, c[0x0][0x38c] ;  /* 0x00007180ff0d77ac */ /* 0x000e620008000800 */
[----:B------:R-:W2:Y:S01]  /*1930*/  LDC R9, c[0x0][0x370] ;  /* 0x0000dc00ff097b82 */ /* 0x000ea20000000800 */
[----:B------:R-:W-:Y:S01]  /*1940*/  PLOP3.LUT P1, PT, PT, PT, UP2, 0x80, 0x8 ;  /* 0x000000000008781c */ /* 0x000fe20003f2f028 */
[----:B------:R-:W-:Y:S01]  /*1950*/  HFMA2 R12, -RZ, RZ, 0, 0 ;  /* 0x00000000ff0c7431 */ /* 0x000fe200000001ff */
[----:B------:R-:W-:Y:S01]  /*1960*/  ISETP.EQ.OR P4, PT, R2, RZ, P5 ;  /* 0x000000ff0200720c */ /* 0x000fe20002f82670 */
[----:B------:R-:W-:Y:S01]  /*1970*/  IMAD.MOV.U32 R15, RZ, RZ, 0x1 ;  /* 0x00000001ff0f7424 */ /* 0x000fe200078e00ff */
[----:B------:R-:W-:Y:S01]  /*1980*/  PLOP3.LUT P1, PT, P1, PT, PT, 0x8, 0x80 ;  /* 0x000000000080781c */ /* 0x000fe20000f2e170 */
[----:B------:R-:W-:Y:S01]  /*1990*/  IMAD.MOV.U32 R14, RZ, RZ, RZ ;  /* 0x000000ffff0e7224 */ /* 0x000fe200078e00ff */
[----:B------:R-:W-:Y:S01]  /*19a0*/  MOV R8, 0x1 ;  /* 0x0000000100087802 */ /* 0x000fe20000000f00 */
[----:B------:R-:W4:Y:S01]  /*19b0*/  LDC R0, c[0x0][0x374] ;  /* 0x0000dd00ff007b82 */ /* 0x000f220000000800 */
[----:B------:R-:W-:Y:S01]  /*19c0*/  IMAD.MOV.U32 R10, RZ, RZ, RZ ;  /* 0x000000ffff0a7224 */ /* 0x000fe200078e00ff */
[----:B------:R-:W2:Y:S01]  /*19d0*/  LDCU.64 UR22, c[0x0][0x348] ;  /* 0x00006900ff1677ac */ /* 0x000ea20008000a00 */
[----:B------:R-:W-:Y:S01]  /*19e0*/  UMOV UR6, URZ ;  /* 0x000000ff00067c82 */ /* 0x000fe20008000000 */
[----:B-1----:R-:W-:-:S04]  /*19f0*/  UIADD3 UR5, UPT, UPT, UR13, 0xf, URZ ;  /* 0x0000000f0d057890 */ /* 0x002fc8000fffe0ff */
[----:B------:R-:W-:-:S04]  /*1a00*/  USHF.R.S32.HI UR4, URZ, 0x1f, UR5 ;  /* 0x0000001fff047899 */ /* 0x000fc80008011405 */
[----:B------:R-:W-:-:S04]  /*1a10*/  ULEA.HI UR4, UR4, UR5, URZ, 0x4 ;  /* 0x0000000504047291 */ /* 0x000fc8000f8f20ff */
[----:B------:R-:W-:Y:S02]  /*1a20*/  USHF.R.S32.HI UR15, URZ, 0x4, UR4 ;  /* 0x00000004ff0f7899 */ /* 0x000fe40008011404 */
[----:B------:R-:W-:Y:S02]  /*1a30*/  UIADD3 UR4, UPT, UPT, UR13, -0x1, URZ ;  /* 0xffffffff0d047890 */ /* 0x000fe4000fffe0ff */
[----:B------:R-:W-:Y:S02]  /*1a40*/  UISETP.LT.U32.AND UP0, UPT, UR15, 0x30, UPT ;  /* 0x000000300f00788c */ /* 0x000fe4000bf01070 */
[----:B------:R-:W-:Y:S02]  /*1a50*/  UISETP.GE.U32.AND UP1, UPT, UR4, -0x1f, UPT ;  /* 0xffffffe10400788c */ /* 0x000fe4000bf26070 */
[----:B------:R-:W-:Y:S02]  /*1a60*/  USEL UR14, UR15, 0x30, UP0 ;  /* 0x000000300f0e7887 */ /* 0x000fe40008000000 */
[----:B------:R-:W-:-:S02]  /*1a70*/  UIADD3 UR13, UPT, UPT, UR13, 0x1e, URZ ;  /* 0x0000001e0d0d7890 */ /* 0x000fc4000fffe0ff */
[----:B------:R-:W-:Y:S02]  /*1a80*/  UIADD3 UR5, UPT, UPT, UR14, -0x1, URZ ;  /* 0xffffffff0e057890 */ /* 0x000fe4000fffe0ff */
[----:B------:R-:W-:-:S03]  /*1a90*/  UIADD3 UR7, UPT, UPT, UR15, -UR14, URZ ;  /* 0x8000000e0f077290 */ /* 0x000fc6000fffe0ff */
[----:B------:R-:W-:-:S04]  /*1aa0*/  @UP1 UIADD3 UR5, UPT, UPT, UR14, URZ, URZ ;  /* 0x000000ff0e051290 */ /* 0x000fc8000fffe0ff */
[----:B--2---:R-:W-:-:S12]  /*1ab0*/  UIADD3 UR5, UPT, UPT, UR5, 0x1, URZ ;  /* 0x0000000105057890 */ /* 0x004fd8000fffe0ff */
.L_x_36:
[----:B------:R-:W-:Y:S01]  /*1ac0*/  UISETP.NE.AND UP0, UPT, UR37, URZ, UPT ;  /* 0x000000ff2500728c */ /* 0x000fe2000bf05270 */
[----:B------:R-:W1:Y:S08]  /*1ad0*/  S2UR UR37, SR_CgaCtaId ;  /* 0x00000000002579c3 */ /* 0x000e700000008800 */
[----:B------:R-:W-:Y:S05]  /*1ae0*/  BRA.U UP0, `(.L_x_19) ;  /* 0x0000000100347547 */ /* 0x000fea000b800000 */
[----:B------:R-:W2:Y:S01]  /*1af0*/  S2R R2, SR_CgaCtaId ;  /* 0x0000000000027919 */ /* 0x000ea20000008800 */
[----:B------:R-:W-:-:S04]  /*1b00*/  MOV R3, 0x400 ;  /* 0x0000040000037802 */ /* 0x000fc80000000f00 */
[----:B--2---:R-:W-:Y:S02]  /*1b10*/  LEA R3, R2, R3, 0x18 ;  /* 0x0000000302037211 */ /* 0x004fe400078ec0ff */
[----:B------:R-:W-:-:S03]  /*1b20*/  SHF.L.U32 R2, R8, 0x1f, RZ ;  /* 0x0000001f08027819 */ /* 0x000fc600000006ff */
[----:B------:R-:W-:-:S04]  /*1b30*/  IMAD R3, R10, 0x8, R3 ;  /* 0x000000080a037824 */ /* 0x000fc800078e0203 */
[----:B------:R-:W2:Y:S02]  /*1b40*/  SYNCS.PHASECHK.TRANS64.TRYWAIT P0, [R3+URZ+0x3a0], R2 ;  /* 0x0003a002030075a7 */ /* 0x000ea400080011ff */
[----:B--2---:R-:W-:Y:S05]  /*1b50*/  @!P0 BRA `(.L_x_20) ;  /* 0x0000006000548947 */ /* 0x004fea0003800000 */
.L_x_147:
[----:B------:R-:W-:Y:S01]  /*1b60*/  VIADD R10, R10, 0x1 ;  /* 0x000000010a0a7836 */ /* 0x000fe20000000000 */
[----:B------:R2:W-:Y:S04]  /*1b70*/  SYNCS.ARRIVE.TRANS64.A1T0 RZ, [R3+URZ+0x390], RZ ;  /* 0x000390ff03ff79a7 */ /* 0x0005e800081000ff */
[----:B------:R-:W-:-:S04]  /*1b80*/  ISETP.NE.AND P0, PT, R10, 0x2, PT ;  /* 0x000000020a00780c */ /* 0x000fc80003f05270 */
[----:B------:R-:W-:Y:S02]  /*1b90*/  SEL R10, R10, RZ, P0 ;  /* 0x000000ff0a0a7207 */ /* 0x000fe40000000000 */
[----:B--2---:R-:W-:-:S04]  /*1ba0*/  SEL R3, RZ, 0x1, P0 ;  /* 0x00000001ff037807 */ /* 0x004fc80000000000 */
[----:B------:R-:W-:-:S07]  /*1bb0*/  LOP3.LUT R8, R8, R3, RZ, 0x3c, !PT ;  /* 0x0000000308087212 */ /* 0x000fce00078e3cff */
.L_x_19:
[----:B------:R-:W-:Y:S01]  /*1bc0*/  UMOV UR4, 0x400 ;  /* 0x0000040000047882 */ /* 0x000fe20000000000 */
[----:B------:R-:W-:Y:S01]  /*1bd0*/  SHF.L.U32 R2, R15, 0x1f, RZ ;  /* 0x0000001f0f027819 */ /* 0x000fe200000006ff */
[----:B-1----:R-:W-:Y:S01]  /*1be0*/  ULEA UR4, UR37, UR4, 0x18 ;  /* 0x0000000425047291 */ /* 0x002fe2000f8ec0ff */
[----:B------:R-:W-:Y:S01]  /*1bf0*/  R2UR UR35, R69 ;  /* 0x00000000452372ca */ /* 0x000fe200000e0000 */
[----:B------:R-:W-:Y:S01]  /*1c00*/  UISETP.GE.U32.AND UP0, UPT, UR13, 0x1f, UPT ;  /* 0x0000001f0d00788c */ /* 0x000fe2000bf06070 */
[----:B------:R-:W-:Y:S01]  /*1c10*/  R2UR UR11, R63 ;  /* 0x000000003f0b72ca */ /* 0x000fe200000e0000 */
[----:B------:R-:W-:Y:S01]  /*1c20*/  ULEA UR8, UR6, UR4, 0x3 ;  /* 0x0000000406087291 */ /* 0x000fe2000f8e18ff */
[----:B------:R-:W-:-:S08]  /*1c30*/  UMOV UR24, URZ ;  /* 0x000000ff00187c82 */ /* 0x000fd00008000000 */
[----:B------:R1:W2:Y:S01]  /*1c40*/  SYNCS.PHASECHK.TRANS64.TRYWAIT P0, [UR8+0x180], R2 ;  /* 0x00018002ff0075a7 */ /* 0x0002a20008001108 */
[----:B------:R-:W-:Y:S02]  /*1c50*/  USHF.L.U32 UR35, UR35, 0x7, URZ ;  /* 0x0000000723237899 */ /* 0x000fe400080006ff */
[----:B------:R-:W-:Y:S01]  /*1c60*/  USHF.L.U32 UR11, UR11, 0x4, URZ ;  /* 0x000000040b0b7899 */ /* 0x000fe200080006ff */
[----:B------:R-:W-:Y:S11]  /*1c70*/  BRA.U !UP0, `(.L_x_21) ;  /* 0x0000000108a87547 */ /* 0x000ff6000b800000 */
[----:B------:R-:W-:Y:S01]  /*1c80*/  UMOV UR16, URZ ;  /* 0x000000ff00107c82 */ /* 0x000fe20008000000 */
[----:B------:R-:W-:-:S05]  /*1c90*/  UMOV UR17, UR6 ;  /* 0x0000000600117c82 */ /* 0x000fca0008000000 */
.L_x_26:
[----:B-1----:R-:W-:Y:S01]  /*1ca0*/  ULEA UR33, UR17, UR4, 0x3 ;  /* 0x0000000411217291 */ /* 0x002fe2000f8e18ff */
[----:B--2---:R-:W-:Y:S01]  /*1cb0*/  @!P5 MOV R3, 0x1200 ;  /* 0x000012000003d802 */ /* 0x004fe20000000f00 */
[----:B--2---:R-:W-:Y:S10]  /*1cc0*/  @P0 BRA `(.L_x_22) ;  /* 0x00000000000c0947 */ /* 0x004ff40003800000 */
[----:B------:R-:W-:-:S04]  /*1cd0*/  SHF.L.U32 R5, R15, 0x1f, RZ ;  /* 0x0000001f0f057819 */ /* 0x000fc800000006ff */
[----:B------:R-:W2:Y:S02]  /*1ce0*/  SYNCS.PHASECHK.TRANS64.TRYWAIT P0, [UR33+0x180], R5 ;  /* 0x00018005ff0075a7 */ /* 0x000ea40008001121 */
[----:B--2---:R-:W-:Y:S05]  /*1cf0*/  @!P0 BRA `(.L_x_23) ;  /* 0x0000006000008947 */ /* 0x004fea0003800000 */
.L_x_22:
[----:B------:R2:W-:Y:S01]  /*1d00*/  @!P5 SYNCS.ARRIVE.TRANS64 RZ, [UR33], R3 ;  /* 0x00000003ffffd9a7 */ /* 0x0005e20008000021 */
[----:B------:R-:W-:Y:S04]  /*1d10*/  BSSY.RECONVERGENT B0, `(.L_x_24) ;  /* 0x0000003000007945 */ /* 0x000fe80003800200 */
[----:B------:R-:W-:Y:S05]  /*1d20*/  @P4 BRA `(.L_x_25) ;  /* 0x0000000000044947 */ /* 0x000fea0003800000 */
[----:B------:R-:W-:Y:S05]  /*1d30*/  BPT.TRAP 0x1 ;  /* 0x000000040000795c */ /* 0x000fea0000300000 */
.L_x_25:
[----:B------:R-:W-:Y:S05]  /*1d40*/  BSYNC.RECONVERGENT B0 ;  /* 0x0000000000007941 */ /* 0x000fea0003800200 */
.L_x_24:
[----:B------:R-:W-:Y:S02]  /*1d50*/  UIADD3 UR6, UPT, UPT, UR17, 0x1, URZ ;  /* 0x0000000111067890 */ /* 0x000fe4000fffe0ff */
[----:B------:R-:W-:Y:S02]  /*1d60*/  ULEA UR32, UR17, UR4, 0xc ;  /* 0x0000000411207291 */ /* 0x000fe4000f8e60ff */
[----:B------:R-:W-:Y:S02]  /*1d70*/  UISETP.NE.AND UP0, UPT, UR6, 0x30, UPT ;  /* 0x000000300600788c */ /* 0x000fe4000bf05270 */
[----:B------:R-:W-:Y:S02]  /*1d80*/  UIADD3 UR26, UP1, UPT, UR22, 0x80, URZ ;  /* 0x00000080161a7890 */ /* 0x000fe4000ff3e0ff */
[----:B------:R-:W-:Y:S02]  /*1d90*/  USEL UR9, URZ, 0x1, UP0 ;  /* 0x00000001ff097887 */ /* 0x000fe40008000000 */
[----:B------:R-:W-:-:S02]  /*1da0*/  USEL UR6, UR6, URZ, UP0 ;  /* 0x000000ff06067287 */ /* 0x000fc40008000000 */
[----:B------:R-:W-:Y:S02]  /*1db0*/  UIADD3 UR20, UP0, UPT, UR22, 0x180, URZ ;  /* 0x0000018016147890 */ /* 0x000fe4000ff1e0ff */
[----:B------:R-:W-:Y:S01]  /*1dc0*/  ULEA UR8, UR6, UR4, 0x3 ;  /* 0x0000000406087291 */ /* 0x000fe2000f8e18ff */
[----:B------:R-:W-:Y:S01]  /*1dd0*/  LOP3.LUT R15, R15, UR9, RZ, 0x3c, !PT ;  /* 0x000000090f0f7c12 */ /* 0x000fe2000f8e3cff */
[----:B------:R-:W-:Y:S02]  /*1de0*/  USHF.L.U32 UR34, UR16, 0x4, URZ ;  /* 0x0000000410227899 */ /* 0x000fe400080006ff */
[----:B------:R-:W-:Y:S01]  /*1df0*/  UIADD3.X UR27, UPT, UPT, URZ, UR23, URZ, UP1, !UPT ;  /* 0x00000017ff1b7290 */ /* 0x000fe20008ffe4ff */
[----:B-1----:R-:W-:Y:S01]  /*1e00*/  SHF.L.U32 R2, R15, 0x1f, RZ ;  /* 0x0000001f0f027819 */ /* 0x002fe200000006ff */
[----:B------:R-:W-:Y:S02]  /*1e10*/  UIADD3 UR32, UPT, UPT, UR32, 0x2500, URZ ;  /* 0x0000250020207890 */ /* 0x000fe4000fffe0ff */
[----:B------:R-:W-:Y:S01]  /*1e20*/  UIADD3.X UR21, UPT, UPT, URZ, UR23, URZ, UP0, !UPT ;  /* 0x00000017ff157290 */ /* 0x000fe200087fe4ff */
[----:B------:R1:W1:Y:S01]  /*1e30*/  SYNCS.PHASECHK.TRANS64.TRYWAIT P0, [UR8+0x180], R2 ;  /* 0x00018002ff0075a7 */ /* 0x0002620008001108 */
[----:B------:R-:W-:Y:S01]  /*1e40*/  ULEA UR8, UR17, UR4, 0x9 ;  /* 0x0000000411087291 */ /* 0x000fe2000f8e48ff */
[----:B------:R-:W-:Y:S01]  /*1e50*/  UMOV UR18, 0x0 ;  /* 0x0000000000127882 */ /* 0x000fe20000000000 */
[----:B------:R-:W-:-:S02]  /*1e60*/  UMOV UR19, 0x10000000 ;  /* 0x1000000000137882 */ /* 0x000fc40000000000 */
[----:B------:R-:W-:Y:S01]  /*1e70*/  UIADD3 UR8, UPT, UPT, UR8, 0x32500, URZ ;  /* 0x0003250008087890 */ /* 0x000fe2000fffe0ff */
[----:B------:R1:W-:Y:S01]  /*1e80*/  UTMALDG.3D [UR32], [UR26], desc[UR18] ;  /* 0x000012201a0075b4 */ /* 0x0003e20008011000 */
[----:B------:R-:W-:Y:S01]  /*1e90*/  UMOV UR12, UR36 ;  /* 0x00000024000c7c82 */ /* 0x000fe20008000000 */
[----:B------:R-:W-:Y:S01]  /*1ea0*/  UMOV UR9, UR33 ;  /* 0x0000002100097c82 */ /* 0x000fe20008000000 */
[----:B------:R-:W-:Y:S01]  /*1eb0*/  UMOV UR10, UR34 ;  /* 0x00000022000a7c82 */ /* 0x000fe20008000000 */
[----:B------:R-:W-:Y:S01]  /*1ec0*/  UIADD3 UR16, UPT, UPT, UR16, 0x1, URZ ;  /* 0x0000000110107890 */ /* 0x000fe2000fffe0ff */
[----:B------:R-:W-:Y:S01]  /*1ed0*/  UMOV UR24, UR5 ;  /* 0x0000000500187c82 */ /* 0x000fe20008000000 */
[----:B------:R-:W-:Y:S02]  /*1ee0*/  UMOV UR17, UR6 ;  /* 0x0000000600117c82 */ /* 0x000fe40008000000 */
[----:B------:R1:W-:Y:S01]  /*1ef0*/  UTMALDG.3D [UR8], [UR20], desc[UR18] ;  /* 0x00001208140075b4 */ /* 0x0003e20008011000 */
[----:B------:R-:W-:-:S09]  /*1f00*/  UISETP.NE.AND UP0, UPT, UR16, UR5, UPT ;  /* 0x000000051000728c */ /* 0x000fd2000bf05270 */
[----:B------:R-:W-:Y:S05]  /*1f10*/  BRA.U UP0, `(.L_x_26) ;  /* 0xfffffffd00607547 */ /* 0x000fea000b83ffff */
.L_x_21:
[----:B-1----:R-:W-:Y:S01]  /*1f20*/  ULEA UR8, UR6, UR4, 0x3 ;  /* 0x0000000406087291 */ /* 0x002fe2000f8e18ff */
[----:B------:R-:W-:Y:S01]  /*1f30*/  SHF.L.U32 R2, R15, 0x1f, RZ ;  /* 0x0000001f0f027819 */ /* 0x000fe200000006ff */
[----:B------:R-:W-:Y:S01]  /*1f40*/  @!P1 SYNCS.ARRIVE.TRANS64.A1T0 RZ, [UR4+0x328], RZ ;  /* 0x000328ffffff99a7 */ /* 0x000fe20008100004 */
[----:B------:R-:W-:-:S06]  /*1f50*/  UISETP.GT.AND UP0, UPT, UR15, UR14, UPT ;  /* 0x0000000e0f00728c */ /* 0x000fcc000bf04270 */
[----:B--2---:R1:W2:Y:S03]  /*1f60*/  SYNCS.PHASECHK.TRANS64.TRYWAIT P0, [UR8+0x180], R2 ;  /* 0x00018002ff0075a7 */ /* 0x0042a60008001108 */
[----:B------:R-:W-:Y:S05]  /*1f70*/  BRA.U !UP0, `(.L_x_27) ;  /* 0x0000000108ac7547 */ /* 0x000fea000b800000 */
[----:B------:R-:W-:Y:S01]  /*1f80*/  UIADD3 UR21, UPT, UPT, UR7, UR24, URZ ;  /* 0x0000001807157290 */ /* 0x000fe2000fffe0ff */
[----:B------:R-:W-:-:S11]  /*1f90*/  UMOV UR25, UR6 ;  /* 0x0000000600197c82 */ /* 0x000fd60008000000 */
.L_x_32:
[----:B-1----:R-:W-:Y:S01]  /*1fa0*/  ULEA UR17, UR25, UR4, 0x3 ;  /* 0x0000000419117291 */ /* 0x002fe2000f8e18ff */
[----:B--2---:R-:W-:Y:S01]  /*1fb0*/  @!P5 MOV R3, 0x1200 ;  /* 0x000012000003d802 */ /* 0x004fe20000000f00 */
[----:B--2---:R-:W-:Y:S10]  /*1fc0*/  @P0 BRA `(.L_x_28) ;  /* 0x00000000000c0947 */ /* 0x004ff40003800000 */
[----:B------:R-:W-:-:S04]  /*1fd0*/  SHF.L.U32 R5, R15, 0x1f, RZ ;  /* 0x0000001f0f057819 */ /* 0x000fc800000006ff */
[----:B------:R-:W2:Y:S02]  /*1fe0*/  SYNCS.PHASECHK.TRANS64.TRYWAIT P0, [UR17+0x180], R5 ;  /* 0x00018005ff0075a7 */ /* 0x000ea40008001111 */
[----:B--2---:R-:W-:Y:S05]  /*1ff0*/  @!P0 BRA `(.L_x_29) ;  /* 0x0000005c00588947 */ /* 0x004fea0003800000 */
.L_x_28:
[----:B------:R2:W-:Y:S01]  /*2000*/  @!P5 SYNCS.ARRIVE.TRANS64 RZ, [UR17], R3 ;  /* 0x00000003ffffd9a7 */ /* 0x0005e20008000011 */
[----:B------:R-:W-:Y:S04]  /*2010*/  BSSY.RECONVERGENT B0, `(.L_x_30) ;  /* 0x0000003000007945 */ /* 0x000fe80003800200 */
[----:B------:R-:W-:Y:S05]  /*2020*/  @P4 BRA `(.L_x_31) ;  /* 0x0000000000044947 */ /* 0x000fea0003800000 */
[----:B------:R-:W-:Y:S05]  /*2030*/  BPT.TRAP 0x1 ;  /* 0x000000040000795c */ /* 0x000fea0000300000 */
.L_x_31:
[----:B------:R-:W-:Y:S05]  /*2040*/  BSYNC.RECONVERGENT B0 ;  /* 0x0000000000007941 */ /* 0x000fea0003800200 */
.L_x_30:
        /* <DEDUP_REMOVED lines=10> */
[----:B------:R-:W-:Y:S01]  /*20f0*/  UIADD3 UR16, UPT, UPT, UR16, 0x2500, URZ ;  /* 0x0000250010107890 */ /* 0x000fe2000fffe0ff */
[----:B-1----:R-:W-:Y:S01]  /*2100*/  SHF.L.U32 R2, R15, 0x1f, RZ ;  /* 0x0000001f0f027819 */ /* 0x002fe200000006ff */
[----:B------:R-:W-:Y:S02]  /*2110*/  UIADD3.X UR31, UPT, UPT, URZ, UR23, URZ, UP1, !UPT ;  /* 0x00000017ff1f7290 */ /* 0x000fe40008ffe4ff */
[----:B------:R-:W-:Y:S01]  /*2120*/  UIADD3.X UR29, UPT, UPT, URZ, UR23, URZ, UP0, !UPT ;  /* 0x00000017ff1d7290 */ /* 0x000fe200087fe4ff */
[----:B------:R1:W1:Y:S01]  /*2130*/  SYNCS.PHASECHK.TRANS64.TRYWAIT P0, [UR8+0x180], R2 ;  /* 0x00018002ff0075a7 */ /* 0x0002620008001108 */
[----:B------:R-:W-:Y:S01]  /*2140*/  ULEA UR8, UR25, UR4, 0x9 ;  /* 0x0000000419087291 */ /* 0x000fe2000f8e48ff */
[----:B------:R-:W-:Y:S01]  /*2150*/  UMOV UR26, 0x0 ;  /* 0x00000000001a7882 */ /* 0x000fe20000000000 */
[----:B------:R-:W-:-:S02]  /*2160*/  UMOV UR27, 0x10000000 ;  /* 0x10000000001b7882 */ /* 0x000fc40000000000 */
[----:B------:R-:W-:Y:S01]  /*2170*/  UIADD3 UR8, UPT, UPT, UR8, 0x32500, URZ ;  /* 0x0003250008087890 */ /* 0x000fe2000fffe0ff */
[----:B------:R-:W-:Y:S01]  /*2180*/  UMOV UR19, UR35 ;  /* 0x0000002300137c82 */ /* 0x000fe20008000000 */
[----:B------:R-:W-:Y:S01]  /*2190*/  UMOV UR20, UR36 ;  /* 0x0000002400147c82 */ /* 0x000fe20008000000 */
[----:B------:R-:W-:Y:S01]  /*21a0*/  UMOV UR12, UR36 ;  /* 0x00000024000c7c82 */ /* 0x000fe20008000000 */
[----:B------:R-:W-:Y:S01]  /*21b0*/  UMOV UR9, UR17 ;  /* 0x0000001100097c82 */ /* 0x000fe20008000000 */
[----:B------:R-:W-:Y:S01]  /*21c0*/  UMOV UR10, UR18 ;  /* 0x00000012000a7c82 */ /* 0x000fe20008000000 */
[----:B------:R1:W-:Y:S01]  /*21d0*/  UTMALDG.3D [UR16], [UR30], desc[UR26] ;  /* 0x00001a101e0075b4 */ /* 0x0003e20008011000 */
[----:B------:R-:W-:Y:S01]  /*21e0*/  UIADD3 UR24, UPT, UPT, UR24, 0x1, URZ ;  /* 0x0000000118187890 */ /* 0x000fe2000fffe0ff */
[----:B------:R-:W-:-:S03]  /*21f0*/  UMOV UR25, UR6 ;  /* 0x0000000600197c82 */ /* 0x000fc60008000000 */
[----:B------:R-:W-:Y:S01]  /*2200*/  UISETP.NE.AND UP0, UPT, UR24, UR21, UPT ;  /* 0x000000151800728c */ /* 0x000fe2000bf05270 */
[----:B------:R1:W-:Y:S08]  /*2210*/  UTMALDG.3D [UR8], [UR28], desc[UR26] ;  /* 0x00001a081c0075b4 */ /* 0x0003f00008011000 */
[----:B------:R-:W-:Y:S05]  /*2220*/  BRA.U UP0, `(.L_x_32) ;  /* 0xfffffffd005c7547 */ /* 0x000fea000b83ffff */
.L_x_27:
[----:B-1----:R-:W-:Y:S01]  /*2230*/  LEA R2, R14, UR4, 0x3 ;  /* 0x000000040e027c11 */ /* 0x002fe2000f8e18ff */
[----:B------:R-:W-:Y:S01]  /*2240*/  NOP ;  /* 0x0000000000007918 */ /* 0x000fe20000000000 */
[----:B--2---:R-:W-:Y:S02]  /*2250*/  SHF.L.U32 R3, R12, 0x1f, RZ ;  /* 0x0000001f0c037819 */ /* 0x004fe400000006ff */
[----:B------:R-:W-:Y:S02]  /*2260*/  LEA R4, R14, UR4, 0x4 ;  /* 0x000000040e047c11 */ /* 0x000fe4000f8e20ff */
[----:B------:R-:W1:Y:S02]  /*2270*/  SYNCS.PHASECHK.TRANS64.TRYWAIT P0, [R2+URZ+0x330], R3 ;  /* 0x00033003020075a7 */ /* 0x000e6400080011ff */
[----:B-1----:R-:W-:Y:S05]  /*2280*/  @!P0 BRA `(.L_x_33) ;  /* 0x0000005800cc8947 */ /* 0x002fea0003800000 */
.L_x_150:
[----:B------:R-:W2:Y:S01]  /*2290*/  LDS.128 R4, [R4+0x3c0] ;  /* 0x0003c00004047984 */ /* 0x000ea20000000c00 */
[----:B---3--:R-:W-:Y:S01]  /*22a0*/  ISETP.GE.AND P0, PT, R26, 0x1, PT ;  /* 0x000000011a00780c */ /* 0x008fe20003f06270 */
[----:B-1----:R-:W-:Y:S01]  /*22b0*/  VIADD R2, R2, 0x340 ;  /* 0x0000034002027836 */ /* 0x002fe20000000000 */
[----:B------:R-:W-:Y:S01]  /*22c0*/  @!PT LDS RZ, [RZ] ;  /* 0x00000000fffff984 */ /* 0x000fe20000000800 */
[----:B------:R-:W-:Y:S01]  /*22d0*/  @!PT LDS RZ, [RZ] ;  /* 0x00000000fffff984 */ /* 0x000fe20000000800 */
[----:B------:R-:W-:Y:S01]  /*22e0*/  @!PT LDS RZ, [RZ] ;  /* 0x00000000fffff984 */ /* 0x000fe20000000800 */
[----:B------:R-:W-:Y:S01]  /*22f0*/  @!PT LDS RZ, [RZ] ;  /* 0x00000000fffff984 */ /* 0x000fe20000000800 */
[----:B------:R1:W-:Y:S06]  /*2300*/  MEMBAR.ALL.CTA ;  /* 0x0000000000007992 */ /* 0x0003ec0000008000 */
[----:B-1----:R-:W1:Y:S01]  /*2310*/  FENCE.VIEW.ASYNC.S ;  /* 0x00000000000073c6 */ /* 0x002e620000000000 */
[----:B------:R-:W-:-:S04]  /*2320*/  PRMT R2, RZ, 0x654, R2 ;  /* 0x00000654ff027816 */ /* 0x000fc80000000002 */
[----:B-1----:R1:W-:Y:S01]  /*2330*/  SYNCS.ARRIVE.TRANS64.RED.A1T0 RZ, [R2+URZ], RZ ;  /* 0x000000ff02ff79a7 */ /* 0x0023e200081004ff */
[----:B--2---:R-:W-:-:S13]  /*2340*/  LOP3.LUT P2, RZ, R6, 0x1, RZ, 0xc0, !PT ;  /* 0x0000000106ff7812 */ /* 0x004fda000784c0ff */
[----:B------:R-:W-:Y:S01]  /*2350*/  @P2 SHF.R.U32.HI R3, RZ, 0x10, R5 ;  /* 0x00000010ff032819 */ /* 0x000fe20000011605 */
[----:B------:R-:W-:Y:S01]  /*2360*/  VOTEU.ANY UP0, P2 ;  /* 0x0000000000ff7886 */ /* 0x000fe20001000100 */
[----:B------:R-:W-:Y:S02]  /*2370*/  @P2 MOV R13, R4 ;  /* 0x00000004000d2202 */ /* 0x000fe40000000f00 */
[----:B------:R-:W-:Y:S02]  /*2380*/  @P2 R2UR.BROADCAST UR8, R3 ;  /* 0x00000000030822ca */ /* 0x000fe400008e0000 */
[----:B------:R-:W-:-:S11]  /*2390*/  @P2 LOP3.LUT R11, R5, 0xffff, RZ, 0xc0, !PT ;  /* 0x0000ffff050b2812 */ /* 0x000fd600078ec0ff */
[----:B------:R-:W-:Y:S01]  /*23a0*/  @UP0 UMOV UR36, UR8 ;  /* 0x0000000800240c82 */ /* 0x000fe20008000000 */
[----:B-1----:R-:W-:Y:S05]  /*23b0*/  @!P0 BRA `(.L_x_34) ;  /* 0x0000000000b88947 */ /* 0x002fea0003800000 */
[----:B------:R-:W4:Y:S01]  /*23c0*/  LDC.64 R4, c[0x0][0xb18] ;  /* 0x0002c600ff047b82 */ /* 0x000f220000000a00 */
[----:B------:R-:W-:-:S07]  /*23d0*/  ISETP.NE.AND P3, PT, R26, 0x1, PT ;  /* 0x000000011a00780c */ /* 0x000fce0003f65270 */
[----:B------:R-:W1:Y:S08]  /*23e0*/  LDC.64 R6, c[0x0][0xb10] ;  /* 0x0002c400ff067b82 */ /* 0x000e700000000a00 */
[----:B------:R-:W2:Y:S08]  /*23f0*/  LDC R16, c[0x0][0xb20] ;  /* 0x0002c800ff107b82 */ /* 0x000eb00000000800 */
[----:B------:R-:W3:Y:S01]  /*2400*/  LDC R18, c[0x0][0xb0c] ;  /* 0x0002c300ff127b82 */ /* 0x000ee20000000800 */
[----:B----4-:R-:W-:Y:S01]  /*2410*/  IMAD.HI.U32 R17, R0, R5, RZ ;  /* 0x0000000500117227 */ /* 0x010fe200078e00ff */
[----:B------:R-:W-:-:S03]  /*2420*/  ISETP.NE.AND P0, PT, R4, 0x1, PT ;  /* 0x000000010400780c */ /* 0x000fc60003f05270 */
[----:B------:R-:W-:-:S03]  /*2430*/  IMAD.HI.U32 R5, R11, R5, RZ ;  /* 0x000000050b057227 */ /* 0x000fc600078e00ff */
[----:B------:R-:W4:Y:S01]  /*2440*/  LDC.64 R2, c[0x0][0xb28] ;  /* 0x0002ca00ff027b82 */ /* 0x000f220000000a00 */
[----:B-1----:R-:W-:-:S04]  /*2450*/  IMAD.HI.U32 R20, R9, R6, RZ ;  /* 0x0000000609147227 */ /* 0x002fc800078e00ff */
[----:B------:R-:W-:Y:S01]  /*2460*/  IMAD.HI.U32 R22, R13, R6, RZ ;  /* 0x000000060d167227 */ /* 0x000fe200078e00ff */
[----:B------:R-:W-:Y:S02]  /*2470*/  SHF.R.U32.HI R20, RZ, R7, R20 ;  /* 0x00000007ff147219 */ /* 0x000fe40000011614 */
[-C--:B--2---:R-:W-:Y:S02]  /*2480*/  SHF.R.U32.HI R17, RZ, R16.reuse, R17 ;  /* 0x00000010ff117219 */ /* 0x084fe40000011611 */
[----:B------:R-:W-:Y:S02]  /*2490*/  SHF.R.U32.HI R16, RZ, R16, R5 ;  /* 0x00000010ff107219 */ /* 0x000fe40000011605 */
[----:B------:R-:W-:Y:S02]  /*24a0*/  SEL R17, R0, R17, !P0 ;  /* 0x0000001100117207 */ /* 0x000fe40004000000 */
[----:B------:R-:W-:Y:S02]  /*24b0*/  SHF.R.U32.HI R22, RZ, R7, R22 ;  /* 0x00000007ff167219 */ /* 0x000fe40000011616 */
[----:B---3--:R-:W-:-:S02]  /*24c0*/  ISETP.NE.AND P1, PT, R18, 0x1, PT ;  /* 0x000000011200780c */ /* 0x008fc40003f25270 */
[----:B------:R-:W-:Y:S02]  /*24d0*/  SEL R5, R11, R16, !P0 ;  /* 0x000000100b057207 */ /* 0x000fe40004000000 */
[----:B------:R-:W-:Y:S02]  /*24e0*/  SEL R19, R9, R20, !P1 ;  /* 0x0000001409137207 */ /* 0x000fe40004800000 */
[----:B------:R-:W-:Y:S01]  /*24f0*/  SEL R7, R13, R22, !P1 ;  /* 0x000000160d077207 */ /* 0x000fe20004800000 */
[----:B----4-:R-:W-:-:S04]  /*2500*/  IMAD.HI.U32 R20, R17, R2, RZ ;  /* 0x0000000211147227 */ /* 0x010fc800078e00ff */
        /* <DEDUP_REMOVED lines=10> */
[----:B------:R-:W-:-:S04]  /*25b0*/  @!P0 IMAD.HI.U32 R16, R7, R2, RZ ;  /* 0x0000000207108227 */ /* 0x000fc800078e00ff */
[----:B------:R-:W-:Y:S01]  /*25c0*/  IMAD.MOV R2, RZ, RZ, -R6 ;  /* 0x000000ffff027224 */ /* 0x000fe200078e0a06 */
[----:B------:R-:W-:-:S03]  /*25d0*/  @!P0 SHF.R.U32.HI R16, RZ, R3, R16 ;  /* 0x00000003ff108219 */ /* 0x000fc60000011610 */
[----:B------:R-:W-:Y:S01]  /*25e0*/  IMAD R2, R26, R2, R5 ;  /* 0x000000021a027224 */ /* 0x000fe200078e0205 */
        /* <DEDUP_REMOVED lines=11> */
.L_x_34:
[----:B------:R-:W1:Y:S02]  /*26a0*/  LDCU UR8, c[0x0][0xb30] ;  /* 0x00016600ff0877ac */ /* 0x000e640008000800 */
[----:B-1----:R-:W-:-:S09]  /*26b0*/  UISETP.NE.AND UP0, UPT, UR8, 0x1, UPT ;  /* 0x000000010800788c */ /* 0x002fd2000bf05270 */
[----:B------:R-:W-:Y:S05]  /*26c0*/  BRA.U UP0, `(.L_x_35) ;  /* 0x0000000100407547 */ /* 0x000fea000b800000 */
[----:B------:R-:W1:Y:S08]  /*26d0*/  LDC.64 R4, c[0x0][0xb10] ;  /* 0x0002c400ff047b82 */ /* 0x000e700000000a00 */
[----:B------:R-:W2:Y:S08]  /*26e0*/  LDC.64 R2, c[0x0][0xb18] ;  /* 0x0002c600ff027b82 */ /* 0x000eb00000000a00 */
[----:B------:R-:W3:Y:S08]  /*26f0*/  LDC R6, c[0x0][0xb20] ;  /* 0x0002c800ff067b82 */ /* 0x000ef00000000800 */
[----:B------:R-:W4:Y:S01]  /*2700*/  LDC R16, c[0x0][0xb0c] ;  /* 0x0002c300ff107b82 */ /* 0x000f220000000800 */
[----:B-1----:R-:W-:-:S05]  /*2710*/  IMAD.HI.U32 R4, R13, R4, RZ ;  /* 0x000000040d047227 */ /* 0x002fca00078e00ff */
[----:B------:R-:W-:Y:S01]  /*2720*/  SHF.R.U32.HI R4, RZ, R5, R4 ;  /* 0x00000005ff047219 */ /* 0x000fe20000011604 */
[----:B--2---:R-:W-:Y:S01]  /*2730*/  IMAD.HI.U32 R3, R11, R3, RZ ;  /* 0x000000030b037227 */ /* 0x004fe200078e00ff */
[----:B------:R-:W-:-:S04]  /*2740*/  ISETP.NE.AND P0, PT, R2, 0x1, PT ;  /* 0x000000010200780c */ /* 0x000fc80003f05270 */
[----:B---3--:R-:W-:-:S04]  /*2750*/  SHF.R.U32.HI R6, RZ, R6, R3 ;  /* 0x00000006ff067219 */ /* 0x008fc80000011603 */
[----:B------:R-:W-:Y:S02]  /*2760*/  SEL R3, R11, R6, !P0 ;  /* 0x000000060b037207 */ /* 0x000fe40004000000 */
[----:B----4-:R-:W-:-:S04]  /*2770*/  ISETP.NE.AND P1, PT, R16, 0x1, PT ;  /* 0x000000011000780c */ /* 0x010fc80003f25270 */
[----:B------:R-:W-:-:S05]  /*2780*/  SEL R4, R13, R4, !P1 ;  /* 0x000000040d047207 */ /* 0x000fca0004800000 */
[----:B------:R-:W-:Y:S02]  /*2790*/  IMAD.IADD R5, R3, 0x1, -R4 ;  /* 0x0000000103057824 */ /* 0x000fe400078e0a04 */
[----:B------:R-:W-:Y:S02]  /*27a0*/  IMAD.IADD R3, R4, 0x1, -R3 ;  /* 0x0000000104037824 */ /* 0x000fe400078e0a03 */
[----:B------:R-:W-:Y:S02]  /*27b0*/  IMAD R13, R5, R16, R13 ;  /* 0x00000010050d7224 */ /* 0x000fe400078e020d */
[----:B------:R-:W-:-:S07]  /*27c0*/  IMAD R11, R3, R2, R11 ;  /* 0x00000002030b7224 */ /* 0x000fce00078e020b */
.L_x_35:
[----:B------:R-:W-:Y:S01]  /*27d0*/  VIADD R14, R14, 0x1 ;  /* 0x000000010e0e7836 */ /* 0x000fe20000000000 */
[----:B------:R-:W-:Y:S01]  /*27e0*/  PLOP3.LUT P1, PT, PT, PT, PT, 0x80, 0x8 ;  /* 0x000000000008781c */ /* 0x000fe20003f2f070 */
[----:B------:R-:W-:Y:S02]  /*27f0*/  IMAD.IADD R69, R13, 0x1, R68 ;  /* 0x000000010d457824 */ /* 0x000fe400078e0244 */
[----:B------:R-:W-:Y:S01]  /*2800*/  IMAD.IADD R63, R11, 0x1, R62 ;  /* 0x000000010b3f7824 */ /* 0x000fe200078e023e */
[----:B------:R-:W-:-:S04]  /*2810*/  ISETP.NE.AND P0, PT, R14, 0x2, PT ;  /* 0x000000020e00780c */ /* 0x000fc80003f05270 */
[----:B------:R-:W-:Y:S02]  /*2820*/  SEL R3, RZ, 0x1, P0 ;  /* 0x00000001ff037807 */ /* 0x000fe40000000000 */
[----:B------:R-:W-:Y:S02]  /*2830*/  SEL R14, R14, RZ, P0 ;  /* 0x000000ff0e0e7207 */ /* 0x000fe40000000000 */
[----:B------:R-:W-:Y:S01]  /*2840*/  LOP3.LUT R12, R12, R3, RZ, 0x3c, !PT ;  /* 0x000000030c0c7212 */ /* 0x000fe200078e3cff */
[----:B------:R-:W-:Y:S06]  /*2850*/  @P2 BRA `(.L_x_36) ;  /* 0xfffffff000982947 */ /* 0x000fec000383ffff */
[----:B------:R-:W-:Y:S01]  /*2860*/  UIADD3 UR4, UPT, UPT, UR4, 0x180, URZ ;  /* 0x0000018004047890 */ /* 0x000fe2000fffe0ff */
[----:B------:R-:W-:-:S03]  /*2870*/  SHF.L.U32 R3, R15, 0x1f, RZ ;  /* 0x0000001f0f037819 */ /* 0x000fc600000006ff */
[----:B------:R-:W-:-:S09]  /*2880*/  ULEA UR5, UR6, UR4, 0x3 ;  /* 0x0000000406057291 */ /* 0x000fd2000f8e18ff */
[----:B------:R-:W1:Y:S02]  /*2890*/  SYNCS.PHASECHK.TRANS64.TRYWAIT P0, [UR5], R3 ;  /* 0x00000003ff0075a7 */ /* 0x000e640008001105 */
[----:B-1----:R-:W-:Y:S05]  /*28a0*/  @!P0 BRA `(.L_x_37) ;  /* 0x0000005400588947 */ /* 0x002fea0003800000 */
.L_x_152:
[----:B------:R-:W-:-:S04]  /*28b0*/  UIADD3 UR6, UPT, UPT, UR6, 0x1, URZ ;  /* 0x0000000106067890 */ /* 0x000fc8000fffe0ff */
[----:B------:R-:W-:-:S04]  /*28c0*/  UISETP.NE.AND UP0, UPT, UR6, 0x30, UPT ;  /* 0x000000300600788c */ /* 0x000fc8000bf05270 */
[----:B------:R-:W-:Y:S02]  /*28d0*/  USEL UR7, URZ, 0x1, UP0 ;  /* 0x00000001ff077887 */ /* 0x000fe40008000000 */
[----:B------:R-:W-:-:S04]  /*28e0*/  USEL UR6, UR6, URZ, UP0 ;  /* 0x000000ff06067287 */ /* 0x000fc80008000000 */
[----:B------:R-:W-:Y:S01]  /*28f0*/  ULEA UR5, UR6, UR4, 0x3 ;  /* 0x0000000406057291 */ /* 0x000fe2000f8e18ff */
[----:B------:R-:W-:-:S04]  /*2900*/  LOP3.LUT R2, R15, UR7, RZ, 0x3c, !PT ;  /* 0x000000070f027c12 */ /* 0x000fc8000f8e3cff */
[----:B-1----:R-:W-:-:S04]  /*2910*/  SHF.L.U32 R3, R2, 0x1f, RZ ;  /* 0x0000001f02037819 */ /* 0x002fc800000006ff */
[----:B------:R-:W1:Y:S02]  /*2920*/  SYNCS.PHASECHK.TRANS64.TRYWAIT P0, [UR5], R3 ;  /* 0x00000003ff0075a7 */ /* 0x000e640008001105 */
[----:B-1----:R-:W-:Y:S05]  /*2930*/  @!P0 BRA `(.L_x_38) ;  /* 0x00000054004c8947 */ /* 0x002fea0003800000 */
.L_x_154:
        /* <DEDUP_REMOVED lines=9> */
.L_x_156:
        /* <DEDUP_REMOVED lines=9> */
.L_x_158:
        /* <DEDUP_REMOVED lines=9> */
.L_x_160:
        /* <DEDUP_REMOVED lines=9> */
.L_x_162:
        /* <DEDUP_REMOVED lines=9> */
.L_x_164:
        /* <DEDUP_REMOVED lines=9> */
.L_x_166:
        /* <DEDUP_REMOVED lines=9> */
.L_x_168:
        /* <DEDUP_REMOVED lines=9> */
.L_x_170:
        /* <DEDUP_REMOVED lines=9> */
.L_x_172:
        /* <DEDUP_REMOVED lines=9> */
.L_x_174:
        /* <DEDUP_REMOVED lines=9> */
.L_x_176:
        /* <DEDUP_REMOVED lines=9> */
.L_x_178:
        /* <DEDUP_REMOVED lines=9> */
.L_x_180:
        /* <DEDUP_REMOVED lines=9> */
.L_x_182:
        /* <DEDUP_REMOVED lines=9> */
.L_x_184:
        /* <DEDUP_REMOVED lines=9> */
.L_x_186:
        /* <DEDUP_REMOVED lines=9> */
.L_x_188:
        /* <DEDUP_REMOVED lines=9> */
.L_x_190:
        /* <DEDUP_REMOVED lines=9> */
.L_x_192:
        /* <DEDUP_REMOVED lines=9> */
.L_x_194:
        /* <DEDUP_REMOVED lines=9> */
.L_x_196:
        /* <DEDUP_REMOVED lines=9> */
.L_x_198:
        /* <DEDUP_REMOVED lines=9> */
.L_x_200:
        /* <DEDUP_REMOVED lines=9> */
.L_x_202:
        /* <DEDUP_REMOVED lines=9> */
.L_x_204:
        /* <DEDUP_REMOVED lines=9> */
.L_x_206:
        /* <DEDUP_REMOVED lines=9> */
.L_x_208:
        /* <DEDUP_REMOVED lines=9> */
.L_x_210:
        /* <DEDUP_REMOVED lines=9> */
.L_x_212:
        /* <DEDUP_REMOVED lines=9> */
.L_x_214:
        /* <DEDUP_REMOVED lines=9> */
.L_x_216:
        /* <DEDUP_REMOVED lines=9> */
.L_x_218:
        /* <DEDUP_REMOVED lines=9> */
.L_x_220:
        /* <DEDUP_REMOVED lines=9> */
.L_x_222:
        /* <DEDUP_REMOVED lines=9> */
.L_x_224:
        /* <DEDUP_REMOVED lines=9> */
.L_x_226:
        /* <DEDUP_REMOVED lines=9> */
.L_x_228:
        /* <DEDUP_REMOVED lines=9> */
.L_x_230:
        /* <DEDUP_REMOVED lines=9> */
.L_x_232:
        /* <DEDUP_REMOVED lines=9> */
.L_x_234:
        /* <DEDUP_REMOVED lines=9> */
.L_x_236:
        /* <DEDUP_REMOVED lines=9> */
.L_x_238:
        /* <DEDUP_REMOVED lines=9> */
.L_x_240:
        /* <DEDUP_REMOVED lines=9> */
.L_x_242:
        /* <DEDUP_REMOVED lines=9> */
.L_x_244:
[----:B------:R-:W-:-:S04]  /*4290*/  UIADD3 UR6, UPT, UPT, UR6, 0x1, URZ ;  /* 0x0000000106067890 */ /* 0x000fc8000fffe0ff */
[----:B------:R-:W-:-:S04]  /*42a0*/  UISETP.NE.AND UP0, UPT, UR6, 0x30, UPT ;  /* 0x000000300600788c */ /* 0x000fc8000bf05270 */
[----:B------:R-:W-:Y:S02]  /*42b0*/  USEL UR5, URZ, 0x1, UP0 ;  /* 0x00000001ff057887 */ /* 0x000fe40008000000 */
[----:B------:R-:W-:-:S04]  /*42c0*/  USEL UR6, UR6, URZ, UP0 ;  /* 0x000000ff06067287 */ /* 0x000fc80008000000 */
[----:B------:R-:W-:Y:S01]  /*42d0*/  ULEA UR6, UR6, UR4, 0x3 ;  /* 0x0000000406067291 */ /* 0x000fe2000f8e18ff */
[----:B-1----:R-:W-:-:S04]  /*42e0*/  LOP3.LUT R3, R2, UR5, RZ, 0x3c, !PT ;  /* 0x0000000502037c12 */ /* 0x002fc8000f8e3cff */
[----:B------:R-:W-:Y:S01]  /*42f0*/  SHF.L.U32 R3, R3, 0x1f, RZ ;  /* 0x0000001f03037819 */ /* 0x000fe200000006ff */
[----:B----4-:R-:W-:-:S07]  /*4300*/  IMAD.U32 R0, RZ, RZ, UR6 ;  /* 0x00000006ff007e24 */ /* 0x010fce000f8e00ff */
.L_x_84:
[----:B-1----:R1:W2:Y:S02]  /*4310*/  SYNCS.PHASECHK.TRANS64.TRYWAIT P0, [R0+URZ], R3 ;  /* 0x00000003000075a7 */ /* 0x0022a400080011ff */
[----:B--2---:R-:W-:Y:S05]  /*4320*/  @!P0 NANOSLEEP.SYNCS 0x989680 ;  /* 0x009896800000895d */ /* 0x004fea0003900000 */
[----:B------:R-:W2:Y:S02]  /*4330*/  @!P0 SYNCS.PHASECHK.TRANS64 P0, [R0+URZ], R3 ;  /* 0x00000003000085a7 */ /* 0x000ea400080010ff */
[----:B--2---:R-:W-:Y:S05]  /*4340*/  @P0 EXIT ;  /* 0x000000000000094d */ /* 0x004fea0003800000 */
[----:B------:R-:W-:Y:S05]  /*4350*/  BRA `(.L_x_84) ;  /* 0xfffffffc00ec7947 */ /* 0x000fea000383ffff */
.L_x_18:
[----:B------:R-:W-:-:S04]  /*4360*/  UISETP.NE.AND UP1, UPT, UR37, URZ, UPT ;  /* 0x000000ff2500728c */ /* 0x000fc8000bf25270 */
[----:B------:R-:W-:-:S09]  /*4370*/  UISETP.NE.OR UP1, UPT, UR8, 0x1, UP1 ;  /* 0x000000010800788c */ /* 0x000fd20008f25670 */
[----:B------:R-:W-:Y:S05]  /*4380*/  BRA.U UP1, `(.L_x_85) ;  /* 0x0000000501487547 */ /* 0x000fea000b800000 */
[----:B------:R-:W-:Y:S01]  /*4390*/  ISETP.NE.AND P2, PT, R2, RZ, PT ;  /* 0x000000ff0200720c */ /* 0x000fe20003f45270 */
[----:B------:R-:W-:Y:S01]  /*43a0*/  IMAD.MOV.U32 R12, RZ, RZ, 0x1 ;  /* 0x00000001ff0c7424 */ /* 0x000fe200078e00ff */
[----:B------:R-:W-:Y:S02]  /*43b0*/  CS2R R10, SRZ ;  /* 0x00000000000a7805 */ /* 0x000fe4000001ff00 */
[----:B------:R-:W-:Y:S01]  /*43c0*/  CS2R R8, SRZ ;  /* 0x0000000000087805 */ /* 0x000fe2000001ff00 */
[----:B------:R-:W-:Y:S01]  /*43d0*/  UMOV UR4, 0x400 ;  /* 0x0000040000047882 */ /* 0x000fe20000000000 */
[----:B------:R-:W-:Y:S01]  /*43e0*/  UMOV UR6, URZ ;  /* 0x000000ff00067c82 */ /* 0x000fe20008000000 */
[----:B------:R-:W-:-:S12]  /*43f0*/  ULEA UR37, UR37, UR4, 0x18 ;  /* 0x0000000425257291 */ /* 0x000fd8000f8ec0ff */
.L_x_89:
[----:B------:R-:W-:Y:S02]  /*4400*/  LEA R0, R8, UR37, 0x3 ;  /* 0x0000002508007c11 */ /* 0x000fe4000f8e18ff */
[----:B------:R-:W-:-:S03]  /*4410*/  SHF.L.U32 R5, R9, 0x1f, RZ ;  /* 0x0000001f09057819 */ /* 0x000fc600000006ff */
[----:B------:R-:W-:Y:S01]  /*4420*/  VIADD R4, R0, 0x3a0 ;  /* 0x000003a000047836 */ /* 0x000fe20000000000 */
[----:B------:R-:W1:Y:S02]  /*4430*/  SYNCS.PHASECHK.TRANS64.TRYWAIT P0, [R0+URZ+0x390], R5 ;  /* 0x00039005000075a7 */ /* 0x000e6400080011ff */
[----:B-1----:R-:W-:Y:S05]  /*4440*/  @!P0 BRA `(.L_x_86) ;  /* 0x0000004800d88947 */ /* 0x002fea0003800000 */
.L_x_245:
[----:B------:R-:W-:Y:S01]  /*4450*/  ULEA UR5, UR6, UR37, 0x3 ;  /* 0x0000002506057291 */ /* 0x000fe2000f8e18ff */
[----:B------:R-:W-:Y:S02]  /*4460*/  PRMT R4, RZ, 0x654, R4 ;  /* 0x00000654ff047816 */ /* 0x000fe40000000004 */
[----:B-1----:R-:W-:Y:S01]  /*4470*/  SHF.L.U32 R5, R12, 0x1f, RZ ;  /* 0x0000001f0c057819 */ /* 0x002fe200000006ff */
[----:B------:R-:W-:Y:S01]  /*4480*/  UIADD3 UR4, UPT, UPT, UR5, 0x330, URZ ;  /* 0x0000033005047890 */ /* 0x000fe2000fffe0ff */
[----:B------:R1:W-:Y:S05]  /*4490*/  SYNCS.ARRIVE.TRANS64.RED.A1T0 RZ, [R4+URZ], RZ ;  /* 0x000000ff04ff79a7 */ /* 0x0003ea00081004ff */
[----:B------:R-:W-:Y:S01]  /*44a0*/  IMAD.U32 R7, RZ, RZ, UR4 ;  /* 0x00000004ff077e24 */ /* 0x000fe2000f8e00ff */
[----:B------:R-:W2:Y:S04]  /*44b0*/  SYNCS.PHASECHK.TRANS64.TRYWAIT P0, [UR5+0x340], R5 ;  /* 0x00034005ff0075a7 */ /* 0x000ea80008001105 */
[----:B------:R-:W-:Y:S01]  /*44c0*/  PRMT R6, R2, 0x654, R7 ;  /* 0x0000065402067816 */ /* 0x000fe20000000007 */
[----:B-1----:R-:W-:Y:S01]  /*44d0*/  @!P2 IMAD.MOV.U32 R4, RZ, RZ, 0x10 ;  /* 0x00000010ff04a424 */ /* 0x002fe200078e00ff */
[----:B--2---:R-:W-:Y:S06]  /*44e0*/  @!P0 BRA `(.L_x_87) ;  /* 0x0000004800c48947 */ /* 0x004fec0003800000 */
.L_x_247:
[----:B------:R-:W-:Y:S01]  /*44f0*/  ULEA UR4, UR6, UR37, 0x4 ;  /* 0x0000002506047291 */ /* 0x000fe2000f8e20ff */
[----:B------:R-:W-:Y:S01]  /*4500*/  SEL R3, R6, R3, !P2 ;  /* 0x0000000306037207 */ /* 0x000fe20005000000 */
[----:B------:R-:W-:Y:S01]  /*4510*/  UIADD3 UR5, UPT, UPT, UR5, 0x330, URZ ;  /* 0x0000033005057890 */ /* 0x000fe2000fffe0ff */
[----:B-1----:R-:W-:Y:S01]  /*4520*/  LEA R0, R11, UR37, 0x3 ;  /* 0x000000250b007c11 */ /* 0x002fe2000f8e18ff */
[----:B------:R-:W-:Y:S01]  /*4530*/  UIADD3 UR4, UPT, UPT, UR4, 0x3c0, URZ ;  /* 0x000003c004047890 */ /* 0x000fe2000fffe0ff */
[----:B------:R-:W-:Y:S01]  /*4540*/  SHF.L.U32 R5, R10, 0x1f, RZ ;  /* 0x0000001f0a057819 */ /* 0x000fe200000006ff */
[----:B------:R1:W-:Y:S01]  /*4550*/  @!P2 SYNCS.ARRIVE.TRANS64.RED RZ, [R3+URZ], R4 ;  /* 0x0000000403ffa9a7 */ /* 0x0003e200080004ff */
[----:B------:R-:W-:Y:S01]  /*4560*/  UIADD3 UR6, UPT, UPT, UR6, 0x1, URZ ;  /* 0x0000000106067890 */ /* 0x000fe2000fffe0ff */
[----:B------:R-:W-:-:S03]  /*4570*/  VIADD R8, R8, 0x1 ;  /* 0x0000000108087836 */ /* 0x000fc60000000000 */
[----:B------:R-:W-:Y:S02]  /*4580*/  UISETP.NE.AND UP0, UPT, UR6, 0x2, UPT ;  /* 0x000000020600788c */ /* 0x000fe4000bf05270 */
[----:B------:R-:W-:Y:S06]  /*4590*/  UGETNEXTWORKID.BROADCAST [UR4], [UR5] ;  /* 0x00000000040073ca */ /* 0x000fec0008000100 */
[----:B------:R-:W-:Y:S01]  /*45a0*/  USEL UR4, URZ, 0x1, UP0 ;  /* 0x00000001ff047887 */ /* 0x000fe20008000000 */
[----:B------:R-:W-:Y:S01]  /*45b0*/  ISETP.NE.AND P0, PT, R8, 0x2, PT ;  /* 0x000000020800780c */ /* 0x000fe20003f05270 */
[----:B------:R-:W-:Y:S01]  /*45c0*/  USEL UR6, UR6, URZ, UP0 ;  /* 0x000000ff06067287 */ /* 0x000fe20008000000 */
[----:B------:R-:W2:Y:S03]  /*45d0*/  SYNCS.PHASECHK.TRANS64.TRYWAIT P1, [R0+URZ+0x330], R5 ;  /* 0x00033005000075a7 */ /* 0x000ea600080211ff */
[----:B------:R-:W-:Y:S01]  /*45e0*/  LOP3.LUT R12, R12, UR4, RZ, 0x3c, !PT ;  /* 0x000000040c0c7c12 */ /* 0x000fe2000f8e3cff */
[----:B-12---:R-:W-:Y:S07]  /*45f0*/  @!P1 BRA `(.L_x_88) ;  /* 0x0000004800989947 */ /* 0x006fee0003800000 */
.L_x_248:
[C---:B------:R-:W-:Y:S01]  /*4600*/  LEA R4, R11.reuse, UR37, 0x4 ;  /* 0x000000250b047c11 */ /* 0x040fe2000f8e20ff */
[----:B-1----:R-:W-:Y:S01]  /*4610*/  VIADD R0, R0, 0x340 ;  /* 0x0000034000007836 */ /* 0x002fe20000000000 */
[----:B------:R-:W-:Y:S01]  /*4620*/  SEL R8, R8, RZ, P0 ;  /* 0x000000ff08087207 */ /* 0x000fe20000000000 */
[----:B------:R-:W-:-:S03]  /*4630*/  VIADD R11, R11, 0x1 ;  /* 0x000000010b0b7836 */ /* 0x000fc60000000000 */
[----:B------:R-:W1:Y:S01]  /*4640*/  LDS.128 R4, [R4+0x3c0] ;  /* 0x0003c00004047984 */ /* 0x000e620000000c00 */
[----:B------:R-:W-:Y:S02]  /*4650*/  PRMT R0, RZ, 0x654, R0 ;  /* 0x00000654ff007816 */ /* 0x000fe40000000000 */
[C---:B------:R-:W-:Y:S01]  /*4660*/  ISETP.NE.AND P1, PT, R11.reuse, 0x2, PT ;  /* 0x000000020b00780c */ /* 0x040fe20003f25270 */
[----:B------:R-:W-:Y:S01]  /*4670*/  @!PT LDS RZ, [RZ] ;  /* 0x00000000fffff984 */ /* 0x000fe20000000800 */
[----:B------:R-:W-:Y:S01]  /*4680*/  @!PT LDS RZ, [RZ] ;  /* 0x00000000fffff984 */ /* 0x000fe20000000800 */
[----:B------:R-:W-:Y:S01]  /*4690*/  @!PT LDS RZ, [RZ] ;  /* 0x00000000fffff984 */ /* 0x000fe20000000800 */
[----:B------:R-:W-:Y:S01]  /*46a0*/  @!PT LDS RZ, [RZ] ;  /* 0x00000000fffff984 */ /* 0x000fe20000000800 */
[----:B------:R2:W-:Y:S06]  /*46b0*/  MEMBAR.ALL.CTA ;  /* 0x0000000000007992 */ /* 0x0005ec0000008000 */
[----:B--2---:R-:W2:Y:S01]  /*46c0*/  FENCE.VIEW.ASYNC.S ;  /* 0x00000000000073c6 */ /* 0x004ea20000000000 */
[----:B------:R-:W-:Y:S01]  /*46d0*/  SEL R11, R11, RZ, P1 ;  /* 0x000000ff0b0b7207 */ /* 0x000fe20000800000 */
[----:B--2---:R2:W-:Y:S01]  /*46e0*/  SYNCS.ARRIVE.TRANS64.RED.A1T0 RZ, [R0+URZ], RZ ;  /* 0x000000ff00ff79a7 */ /* 0x0045e200081004ff */
[----:B-1----:R-:W-:-:S02]  /*46f0*/  LOP3.LUT P3, RZ, R6, 0x1, RZ, 0xc0, !PT ;  /* 0x0000000106ff7812 */ /* 0x002fc4000786c0ff */
[----:B------:R-:W-:-:S04]  /*4700*/  SEL R5, RZ, 0x1, P1 ;  /* 0x00000001ff057807 */ /* 0x000fc80000800000 */
[----:B------:R-:W-:Y:S02]  /*4710*/  LOP3.LUT R10, R10, R5, RZ, 0x3c, !PT ;  /* 0x000000050a0a7212 */ /* 0x000fe400078e3cff */
[----:B--2---:R-:W-:-:S04]  /*4720*/  SEL R0, RZ, 0x1, P0 ;  /* 0x00000001ff007807 */ /* 0x004fc80000000000 */
[----:B------:R-:W-:Y:S01]  /*4730*/  LOP3.LUT R9, R9, R0, RZ, 0x3c, !PT ;  /* 0x0000000009097212 */ /* 0x000fe200078e3cff */
[----:B------:R-:W-:Y:S06]  /*4740*/  @P3 BRA `(.L_x_89) ;  /* 0xfffffffc002c3947 */ /* 0x000fec000383ffff */
[----:B------:R-:W-:Y:S01]  /*4750*/  ULEA UR5, UR6, UR37, 0x3 ;  /* 0x0000002506057291 */ /* 0x000fe2000f8e18ff */
[----:B------:R-:W-:-:S08]  /*4760*/  SHF.L.U32 R3, R12, 0x1f, RZ ;  /* 0x0000001f0c037819 */ /* 0x000fd000000006ff */
[----:B------:R-:W1:Y:S02]  /*4770*/  SYNCS.PHASECHK.TRANS64 P0, [UR5+0x340], R3 ;  /* 0x00034003ff0075a7 */ /* 0x000e640008001005 */
[----:B-1----:R-:W-:Y:S05]  /*4780*/  @P0 BRA `(.L_x_90) ;  /* 0x0000000000080947 */ /* 0x002fea0003800000 */
[----:B------:R-:W1:Y:S02]  /*4790*/  SYNCS.PHASECHK.TRANS64.TRYWAIT P0, [UR5+0x340], R3 ;  /* 0x00034003ff0075a7 */ /* 0x000e640008001105 */
[----:B-1----:R-:W-:Y:S05]  /*47a0*/  @!P0 BRA `(.L_x_91) ;  /* 0x0000004800408947 */ /* 0x002fea0003800000 */
.L_x_90:
[----:B------:R-:W-:-:S04]  /*47b0*/  UIADD3 UR4, UPT, UPT, UR6, 0x1, URZ ;  /* 0x0000000106047890 */ /* 0x000fc8000fffe0ff */
[----:B------:R-:W-:-:S04]  /*47c0*/  UISETP.NE.AND UP0, UPT, UR4, 0x2, UPT ;  /* 0x000000020400788c */ /* 0x000fc8000bf05270 */
[----:B------:R-:W-:Y:S02]  /*47d0*/  USEL UR7, URZ, 0x1, UP0 ;  /* 0x00000001ff077887 */ /* 0x000fe40008000000 */
[----:B------:R-:W-:-:S04]  /*47e0*/  USEL UR4, UR4, URZ, UP0 ;  /* 0x000000ff04047287 */ /* 0x000fc80008000000 */
[----:B------:R-:W-:Y:S01]  /*47f0*/  ULEA UR4, UR4, UR37, 0x3 ;  /* 0x0000002504047291 */ /* 0x000fe2000f8e18ff */
[----:B-1----:R-:W-:-:S04]  /*4800*/  LOP3.LUT R3, R12, UR7, RZ, 0x3c, !PT ;  /* 0x000000070c037c12 */ /* 0x002fc8000f8e3cff */
[----:B------:R-:W-:-:S04]  /*4810*/  SHF.L.U32 R0, R3, 0x1f, RZ ;  /* 0x0000001f03007819 */ /* 0x000fc800000006ff */
[----:B------:R-:W1:Y:S02]  /*4820*/  SYNCS.PHASECHK.TRANS64 P0, [UR4+0x340], R0 ;  /* 0x00034000ff0075a7 */ /* 0x000e640008001004 */
[----:B-1----:R-:W-:Y:S05]  /*4830*/  @P0 EXIT ;  /* 0x000000000000094d */ /* 0x002fea0003800000 */
[----:B------:R-:W-:Y:S02]  /*4840*/  SHF.L.U32 R3, R3, 0x1f, RZ ;  /* 0x0000001f03037819 */ /* 0x000fe400000006ff */
[----:B------:R-:W-:-:S07]  /*4850*/  MOV R0, UR4 ;  /* 0x0000000400007c02 */ /* 0x000fce0008000f00 */
.L_x_92:
[----:B-1----:R1:W2:Y:S02]  /*4860*/  SYNCS.PHASECHK.TRANS64.TRYWAIT P0, [R0+URZ+0x340], R3 ;  /* 0x00034003000075a7 */ /* 0x0022a400080011ff */
[----:B--2---:R-:W-:Y:S05]  /*4870*/  @!P0 NANOSLEEP.SYNCS 0x989680 ;  /* 0x009896800000895d */ /* 0x004fea0003900000 */
[----:B------:R-:W2:Y:S02]  /*4880*/  @!P0 SYNCS.PHASECHK.TRANS64 P0, [R0+URZ+0x340], R3 ;  /* 0x00034003000085a7 */ /* 0x000ea400080010ff */
[----:B--2---:R-:W-:Y:S05]  /*4890*/  @P0 EXIT ;  /* 0x000000000000094d */ /* 0x004fea0003800000 */
[----:B------:R-:W-:Y:S05]  /*48a0*/  BRA `(.L_x_92) ;  /* 0xfffffffc00ec7947 */ /* 0x000fea000383ffff */
.L_x_85:
[----:B------:R-:W-:-:S09]  /*48b0*/  UISETP.NE.AND UP1, UPT, UR8, URZ, UPT ;  /* 0x000000ff0800728c */ /* 0x000fd2000bf25270 */
[----:B------:R-:W-:Y:S05]  /*48c0*/  BRA.U UP1, `(.L_x_93) ;  /* 0x0000000d01607547 */ /* 0x000fea000b800000 */
[----:B------:R-:W-:Y:S01]  /*48d0*/  UMOV UR4, 0x40 ;  /* 0x0000004000047882 */ /* 0x000fe20000000000 */
[----:B------:R-:W-:Y:S01]  /*48e0*/  NOP ;  /* 0x0000000000007918 */ /* 0x000fe20000000000 */
[----:B------:R-:W-:Y:S01]  /*48f0*/  ULEA UR4, UR37, UR4, 0x18 ;  /* 0x0000000425047291 */ /* 0x000fe2000f8ec0ff */
[----:B------:R-:W-:Y:S02]  /*4900*/  UMOV UR5, 0x400 ;  /* 0x0000040000057882 */ /* 0x000fe40000000000 */
[----:B------:R-:W-:-:S06]  /*4910*/  ULEA UR37, UR37, UR5, 0x18 ;  /* 0x0000000525257291 */ /* 0x000fcc000f8ec0ff */
[----:B------:R-:W1:Y:S02]  /*4920*/  LDS.U8 R0, [UR4+0x1c] ;  /* 0x00001c04ff007984 */ /* 0x000e640008000000 */
[----:B-1----:R-:W-:-:S13]  /*4930*/  ISETP.NE.AND P0, PT, R0, RZ, PT ;  /* 0x000000ff0000720c */ /* 0x002fda0003f05270 */
[----:B------:R-:W-:Y:S05]  /*4940*/  @P0 BRA `(.L_x_94) ;  /* 0x0000000000580947 */ /* 0x000fea0003800000 */
[----:B------:R-:W-:-:S13]  /*4950*/  ELECT P0, URZ, PT ;  /* 0x0000000000ff782f */ /* 0x000fda0003800000 */
[----:B------:R-:W-:Y:S05]  /*4960*/  @!P0 BRA `(.L_x_95) ;  /* 0x0000000000608947 */ /* 0x000fea0003800000 */
[----:B------:R-:W-:Y:S01]  /*4970*/  UMOV UR5, 0x10 ;  /* 0x0000001000057882 */ /* 0x000fe20000000000 */
[----:B------:R-:W-:Y:S01]  /*4980*/  HFMA2 R0, -RZ, RZ, 0, 5.9604644775390625e-08 ;  /* 0x00000001ff007431 */ /* 0x000fe200000001ff */
[----:B------:R-:W-:-:S03]  /*4990*/  MOV R2, 0xffff ;  /* 0x0000ffff00027802 */ /* 0x000fc60000000f00 */
[----:B------:R-:W-:Y:S04]  /*49a0*/  DEPBAR.LE SB1, 0x36 ;  /* 0x00009d800000791a */ /* 0x000fe80000000000 */
[----:B------:R-:W1:Y:S02]  /*49b0*/  UTCATOMSWS.FIND_AND_SET.ALIGN UP0, UR5, UR5 ;  /* 0x00000005000575e3 */ /* 0x000e640008000800 */
[----:B-1----:R-:W-:Y:S01]  /*49c0*/  MOV R3, UR5 ;  /* 0x0000000500037c02 */ /* 0x002fe20008000f00 */
[----:B------:R-:W-:Y:S06]  /*49d0*/  BRA.U UP0, `(.L_x_96) ;  /* 0x0000000100187547 */ /* 0x000fec000b800000 */
.L_x_97:
[----:B------:R-:W-:Y:S05]  /*49e0*/  NANOSLEEP 0x64 ;  /* 0x000000640000795d */ /* 0x000fea0003800000 */
[----:B------:R-:W-:-:S05]  /*49f0*/  UMOV UR5, 0x10 ;  /* 0x0000001000057882 */ /* 0x000fca0000000000 */
[----:B------:R-:W-:Y:S04]  /*4a00*/  DEPBAR.LE SB1, 0x36 ;  /* 0x00009d800000791a */ /* 0x000fe80000000000 */
[----:B------:R-:W1:Y:S02]  /*4a10*/  UTCATOMSWS.FIND_AND_SET.ALIGN UP0, UR5, UR5 ;  /* 0x00000005000575e3 */ /* 0x000e640008000800 */
[----:B-1----:R-:W-:Y:S01]  /*4a20*/  MOV R3, UR5 ;  /* 0x0000000500037c02 */ /* 0x002fe20008000f00 */
[----:B------:R-:W-:Y:S05]  /*4a30*/  BRA.U !UP0, `(.L_x_97) ;  /* 0xfffffffd08e87547 */ /* 0x000fea000b83ffff */
.L_x_96:
[-C--:B------:R-:W-:Y:S02]  /*4a40*/  SHF.L.U32 R2, R2, R3.reuse, RZ ;  /* 0x0000000302027219 */ /* 0x080fe400000006ff */
[----:B------:R-:W-:Y:S01]  /*4a50*/  SHF.L.U32 R0, R0, R3, RZ ;  /* 0x0000000300007219 */ /* 0x000fe200000006ff */
[----:B------:R-:W-:Y:S02]  /*4a60*/  IMAD.SHL.U32 R3, R3, 0x20, RZ ;  /* 0x0000002003037824 */ /* 0x000fe400078e00ff */
[----:B------:R1:W-:Y:S04]  /*4a70*/  ATOMS.OR RZ, [UR4+0x14], R2 ;  /* 0x00001402ffff798c */ /* 0x0003e8000b000004 */
[----:B------:R1:W-:Y:S04]  /*4a80*/  ATOMS.OR RZ, [UR4+0x18], R0 ;  /* 0x00001800ffff798c */ /* 0x0003e8000b000004 */
[----:B------:R1:W-:Y:S01]  /*4a90*/  STS [UR37+0x3e0], R3 ;  /* 0x0003e003ff007988 */ /* 0x0003e20008000825 */
[----:B------:R-:W-:Y:S05]  /*4aa0*/  BRA `(.L_x_95) ;  /* 0x0000000000107947 */ /* 0x000fea0003800000 */
.L_x_94:
[----:B------:R-:W-:Y:S02]  /*4ab0*/  MOV R0, 0xffffffff ;  /* 0xffffffff00007802 */ /* 0x000fe40000000f00 */
[----:B------:R-:W-:-:S03]  /*4ac0*/  MOV R2, 0x4af0 ;  /* 0x00004af000027802 */ /* 0x000fc60000000f00 */
[----:B------:R1:W-:Y:S04]  /*4ad0*/  STS [UR37+0x3e0], R0 ;  /* 0x0003e000ff007988 */ /* 0x0003e80008000825 */
[----:B-1-3-5:R-:W-:Y:S05]  /*4ae0*/  CALL.REL.NOINC `($__internal_1_$__cuda_sm10x_tcgen05_guardrail_trap_phase_invalid_during_alloc) ;  /* 0x0000004800d07944 */ /* 0x02afea0003c00000 */
.L_x_95:
[----:B------:R-:W-:Y:S05]  /*4af0*/  WARPSYNC.ALL ;  /* 0x0000000000007948 */ /* 0x000fea0003800000 */
[----:B------:R-:W2:Y:S01]  /*4b00*/  S2UR UR6, SR_CgaCtaId ;  /* 0x00000000000679c3 */ /* 0x000ea20000008800 */
[----:B------:R-:W-:Y:S01]  /*4b10*/  UMOV UR4, 0x400 ;  /* 0x0000040000047882 */ /* 0x000fe20000000000 */
[----:B------:R-:W-:-:S06]  /*4b20*/  NOP ;  /* 0x0000000000007918 */ /* 0x000fcc0000000000 */
[----:B------:R-:W-:Y:S06]  /*4b30*/  BAR.ARV 0x6, 0xa0 ;  /* 0x0182800000007b1d */ /* 0x000fec0000002000 */
[----:B------:R-:W4:Y:S01]  /*4b40*/  LDCU UR7, c[0x0][0x38c] ;  /* 0x00007180ff0777ac */ /* 0x000f220008000800 */
[----:B------:R-:W-:Y:S01]  /*4b50*/  IMAD.MOV.U32 R11, RZ, RZ, 0x1 ;  /* 0x00000001ff0b7424 */ /* 0x000fe200078e00ff */
[----:B------:R-:W-:Y:S01]  /*4b60*/  CS2R R8, SRZ ;  /* 0x0000000000087805 */ /* 0x000fe2000001ff00 */
[----:B------:R-:W-:Y:S01]  /*4b70*/  IMAD.MOV.U32 R10, RZ, RZ, RZ ;  /* 0x000000ffff0a7224 */ /* 0x000fe200078e00ff */
[----:B------:R-:W-:Y:S01]  /*4b80*/  UMOV UR18, URZ ;  /* 0x000000ff00127c82 */ /* 0x000fe20008000000 */
[----:B------:R-:W-:Y:S01]  /*4b90*/  UMOV UR17, URZ ;  /* 0x000000ff00117c82 */ /* 0x000fe20008000000 */
[----:B------:R-:W-:Y:S01]  /*4ba0*/  UMOV UR20, 0x0 ;  /* 0x0000000000147882 */ /* 0x000fe20000000000 */
[----:B------:R-:W-:Y:S01]  /*4bb0*/  UMOV UR21, 0x8040490 ;  /* 0x0804049000157882 */ /* 0x000fe20000000000 */
[----:B--2---:R-:W-:Y:S01]  /*4bc0*/  ULEA UR6, UR6, UR4, 0x18 ;  /* 0x0000000406067291 */ /* 0x004fe2000f8ec0ff */
[----:B------:R-:W2:Y:S03]  /*4bd0*/  LDCU UR4, c[0x0][0x38c] ;  /* 0x00007180ff0477ac */ /* 0x000ea60008000800 */
[----:B------:R-:W-:-:S02]  /*4be0*/  UIADD3 UR11, UPT, UPT, UR6, 0x2500, URZ ;  /* 0x00002500060b7890 */ /* 0x000fc4000fffe0ff */
[----:B----4-:R-:W-:-:S03]  /*4bf0*/  UIADD3 UR7, UPT, UPT, UR7, 0xf, URZ ;  /* 0x0000000f07077890 */ /* 0x010fc6000fffe0ff */
[----:B-1----:R-:W1:Y:S01]  /*4c00*/  LDS R0, [UR6+0x3e0] ;  /* 0x0003e006ff007984 */ /* 0x002e620008000800 */
[----:B------:R-:W-:Y:S02]  /*4c10*/  UIADD3 UR12, UPT, UPT, UR6, 0x32500, URZ ;  /* 0x00032500060c7890 */ /* 0x000fe4000fffe0ff */
[----:B------:R-:W-:Y:S02]  /*4c20*/  USHF.R.S32.HI UR5, URZ, 0x1f, UR7 ;  /* 0x0000001fff057899 */ /* 0x000fe40008011407 */
[----:B------:R-:W-:Y:S02]  /*4c30*/  USHF.R.U32.HI UR11, URZ, 0x4, UR11 ;  /* 0x00000004ff0b7899 */ /* 0x000fe4000801160b */
[----:B------:R-:W-:Y:S02]  /*4c40*/  ULEA.HI UR5, UR5, UR7, URZ, 0x4 ;  /* 0x0000000705057291 */ /* 0x000fe4000f8f20ff */
[----:B------:R-:W-:Y:S02]  /*4c50*/  USHF.R.U32.HI UR12, URZ, 0x4, UR12 ;  /* 0x00000004ff0c7899 */ /* 0x000fe4000801160c */
[----:B------:R-:W-:-:S02]  /*4c60*/  USHF.R.S32.HI UR5, URZ, 0x4, UR5 ;  /* 0x00000004ff057899 */ /* 0x000fc40008011405 */
[----:B------:R-:W-:Y:S02]  /*4c70*/  ULOP3.LUT UR11, UR11, 0x3fff, URZ, 0xc0, !UPT ;  /* 0x00003fff0b0b7892 */ /* 0x000fe4000f8ec0ff */
[----:B------:R-:W-:Y:S02]  /*4c80*/  UISETP.LT.AND UP0, UPT, UR5, 0x1, UPT ;  /* 0x000000010500788c */ /* 0x000fe4000bf01270 */
[----:B------:R-:W-:Y:S02]  /*4c90*/  ULOP3.LUT UR12, UR12, 0x3fff, URZ, 0xc0, !UPT ;  /* 0x00003fff0c0c7892 */ /* 0x000fe4000f8ec0ff */
[----:B------:R-:W-:Y:S02]  /*4ca0*/  USEL UR10, UR5, 0x1, !UP0 ;  /* 0x00000001050a7887 */ /* 0x000fe4000c000000 */
[----:B------:R-:W-:Y:S02]  /*4cb0*/  ULOP3.LUT UR11, UR11, 0x10000, URZ, 0xfc, !UPT ;  /* 0x000100000b0b7892 */ /* 0x000fe4000f8efcff */
[----:B------:R-:W-:-:S02]  /*4cc0*/  ULOP3.LUT UR12, UR12, 0x10000, URZ, 0xfc, !UPT ;  /* 0x000100000c0c7892 */ /* 0x000fc4000f8efcff */
[----:B------:R-:W-:Y:S02]  /*4cd0*/  UIADD3 UR10, UPT, UPT, -UR10, URZ, URZ ;  /* 0x000000ff0a0a7290 */ /* 0x000fe4000fffe1ff */
[----:B--2---:R-:W-:Y:S01]  /*4ce0*/  UISETP.GE.AND UP3, UPT, UR4, 0x1, UPT ;  /* 0x000000010400788c */ /* 0x004fe2000bf66270 */
[----:B-1----:R-:W-:-:S15]  /*4cf0*/  R2UR UR19, R0 ;  /* 0x00000000001372ca */ /* 0x002fde00000e0000 */
.L_x_104:
[----:B------:R-:W-:Y:S02]  /*4d00*/  LEA R0, R10, UR6, 0x3 ;  /* 0x000000060a007c11 */ /* 0x000fe4000f8e18ff */
[----:B------:R-:W-:Y:S02]  /*4d10*/  SHF.L.U32 R5, R9, 0x1f, RZ ;  /* 0x0000001f09057819 */ /* 0x000fe400000006ff */
[----:B------:R-:W-:Y:S01]  /*4d20*/  PLOP3.LUT P0, PT, PT, PT, UP3, 0x80, 0x8 ;  /* 0x000000000008781c */ /* 0x000fe20003f0f038 */
[----:B------:R-:W-:Y:S01]  /*4d30*/  VIADD R3, R0, 0x340 ;  /* 0x0000034000037836 */ /* 0x000fe20000000000 */
[----:B-1----:R-:W1:Y:S02]  /*4d40*/  SYNCS.PHASECHK.TRANS64.TRYWAIT P1, [R0+URZ+0x330], R5 ;  /* 0x00033005000075a7 */ /* 0x002e6400080211ff */
[----:B-1--4-:R-:W-:Y:S09]  /*4d50*/  @!P1 BRA `(.L_x_98) ;  /* 0x0000004000ec9947 */ /* 0x012ff20003800000 */
.L_x_250:
[----:B------:R-:W-:Y:S01]  /*4d60*/  LEA R4, R10, UR6, 0x4 ;  /* 0x000000060a047c11 */ /* 0x000fe2000f8e20ff */
[----:B------:R-:W-:Y:S01]  /*4d70*/  @UP3 ULEA UR4, UR17, UR6, 0x3 ;  /* 0x0000000611043291 */ /* 0x000fe2000f8e18ff */
[----:B------:R-:W-:Y:S01]  /*4d80*/  PLOP3.LUT P2, PT, PT, PT, PT, 0x80, 0x8 ;  /* 0x000000000008781c */ /* 0x000fe20003f4f070 */
[----:B------:R-:W-:Y:S01]  /*4d90*/  ULEA UR9, UR18, UR6, 0x3 ;  /* 0x0000000612097291 */ /* 0x000fe2000f8e18ff */
[----:B------:R-:W-:Y:S02]  /*4da0*/  PRMT R3, RZ, 0x654, R3 ;  /* 0x00000654ff037816 */ /* 0x000fe40000000003 */
[----:B-1----:R-:W1:Y:S01]  /*4db0*/  LDS.128 R4, [R4+0x3c0] ;  /* 0x0003c00004047984 */ /* 0x002e620000000c00 */
[----:B------:R-:W-:Y:S02]  /*4dc0*/  @P0 SHF.L.U32 R2, R8, 0x1f, RZ ;  /* 0x0000001f08020819 */ /* 0x000fe400000006ff */
[----:B------:R-:W-:Y:S01]  /*4dd0*/  SHF.L.U32 R0, R11, 0x1f, RZ ;  /* 0x0000001f0b007819 */ /* 0x000fe200000006ff */
[----:B------:R-:W-:Y:S01]  /*4de0*/  @!PT LDS RZ, [RZ] ;  /* 0x00000000fffff984 */ /* 0x000fe20000000800 */
[----:B------:R-:W-:Y:S01]  /*4df0*/  @!PT LDS RZ, [RZ] ;  /* 0x00000000fffff984 */ /* 0x000fe20000000800 */
[----:B------:R-:W-:Y:S01]  /*4e00*/  @!PT LDS RZ, [RZ] ;  /* 0x00000000fffff984 */ /* 0x000fe20000000800 */
[----:B------:R-:W-:Y:S01]  /*4e10*/  @!PT LDS RZ, [RZ] ;  /* 0x00000000fffff984 */ /* 0x000fe20000000800 */
[----:B------:R2:W-:Y:S06]  /*4e20*/  MEMBAR.ALL.CTA ;  /* 0x0000000000007992 */ /* 0x0005ec0000008000 */
[----:B--2---:R-:W2:Y:S02]  /*4e30*/  FENCE.VIEW.ASYNC.S ;  /* 0x00000000000073c6 */ /* 0x004ea40000000000 */
[----:B--2---:R2:W-:Y:S01]  /*4e40*/  SYNCS.ARRIVE.TRANS64.RED.A1T0 RZ, [R3+URZ], RZ ;  /* 0x000000ff03ff79a7 */ /* 0x0045e200081004ff */
[----:B------:R2:W4:Y:S01]  /*4e50*/  @P0 SYNCS.PHASECHK.TRANS64.TRYWAIT P2, [UR4], R2 ;  /* 0x00000002ff0005a7 */ /* 0x0005220008041104 */
[----:B-1----:R-:W-:Y:S01]  /*4e60*/  LOP3.LUT P1, RZ, R6, 0x1, RZ, 0xc0, !PT ;  /* 0x0000000106ff7812 */ /* 0x002fe2000782c0ff */
[----:B------:R-:W1:Y:S02]  /*4e70*/  SYNCS.PHASECHK.TRANS64.TRYWAIT P0, [UR9+0x370], R0 ;  /* 0x00037000ff0075a7 */ /* 0x000e640008001109 */
[----:B-12-4-:R-:W-:Y:S10]  /*4e80*/  @!P0 BRA `(.L_x_99) ;  /* 0x0000004000b48947 */ /* 0x016ff40003800000 */
.L_x_252:
[----:B------:R-:W-:Y:S01]  /*4e90*/  IADD3 R10, PT, PT, R10, 0x1, RZ ;  /* 0x000000010a0a7810 */ /* 0x000fe20007ffe0ff */
[----:B------:R-:W-:Y:S06]  /*4ea0*/  BRA.U !UP3, `(.L_x_100) ;  /* 0x000000010b887547 */ /* 0x000fec000b800000 */
[----:B------:R-:W-:Y:S02]  /*4eb0*/  ULEA UR8, UR18, UR19, 0x4 ;  /* 0x0000001312087291 */ /* 0x000fe4000f8e20ff */
[----:B------:R-:W-:Y:S01]  /*4ec0*/  UPLOP3.LUT UP4, UPT, UPT, UPT, UPT, 0x40, 0x4 ;  /* 0x000000000004789c */ /* 0x000fe20003f8e870 */
[----:B------:R-:W-:Y:S01]  /*4ed0*/  UMOV UR16, UR10 ;  /* 0x0000000a00107c82 */ /* 0x000fe20008000000 */
[----:B------:R-:W-:Y:S01]  /*4ee0*/  UMOV UR15, UR5 ;  /* 0x00000005000f7c82 */ /* 0x000fe20008000000 */
[----:B------:R-:W-:-:S08]  /*4ef0*/  UMOV UR14, UR17 ;  /* 0x00000011000e7c82 */ /* 0x000fd00008000000 */
.L_x_103:
[----:B------:R-:W-:Y:S02]  /*4f00*/  UIADD3 UR16, UPT, UPT, UR16, 0x1, URZ ;  /* 0x0000000110107890 */ /* 0x000fe4000fffe0ff */
[----:B--2---:R-:W-:Y:S02]  /*4f10*/  ULEA UR7, UR14, UR6, 0x3 ;  /* 0x000000060e077291 */ /* 0x004fe4000f8e18ff */
[----:B------:R-:W-:Y:S01]  /*4f20*/  UISETP.NE.AND UP0, UPT, UR16, URZ, UPT ;  /* 0x000000ff1000728c */ /* 0x000fe2000bf05270 */
[----:B----4-:R-:W-:Y:S10]  /*4f30*/  @P2 BRA `(.L_x_101) ;  /* 0x00000000000c2947 */ /* 0x010ff40003800000 */
[----:B-1----:R-:W-:Y:S04]  /*4f40*/  SHF.L.U32 R3, R8, 0x1f, RZ ;  /* 0x0000001f08037819 */ /* 0x002fe800000006ff */
[----:B------:R-:W1:Y:S02]  /*4f50*/  SYNCS.PHASECHK.TRANS64.TRYWAIT P0, [UR7], R3 ;  /* 0x00000003ff0075a7 */ /* 0x000e640008001107 */
[----:B-1----:R-:W-:Y:S05]  /*4f60*/  @!P0 BRA `(.L_x_102) ;  /* 0x0000004000948947 */ /* 0x002fea0003800000 */
.L_x_101:
[----:B------:R-:W-:Y:S01]  /*4f70*/  UISETP.NE.AND UP1, UPT, UR15, 0x1, UPT ;  /* 0x000000010f00788c */ /* 0x000fe2000bf25270 */
[----:B------:R-:W-:Y:S01]  /*4f80*/  PLOP3.LUT P2, PT, PT, PT, PT, 0x80, 0x8 ;  /* 0x000000000008781c */ /* 0x000fe20003f4f070 */
[----:B------:R-:W-:Y:S02]  /*4f90*/  UIADD3 UR17, UPT, UPT, UR14, 0x1, URZ ;  /* 0x000000010e117890 */ /* 0x000fe4000fffe0ff */
[----:B------:R-:W-:Y:S02]  /*4fa0*/  ULEA UR22, UR14, UR12, 0x5 ;  /* 0x0000000c0e167291 */ /* 0x000fe4000f8e28ff */
[----:B------:R-:W-:Y:S01]  /*4fb0*/  UISETP.NE.AND UP2, UPT, UR17, 0x30, UPT ;  /* 0x000000301100788c */ /* 0x000fe2000bf45270 */
[----:B------:R-:W-:Y:S01]  /*4fc0*/  PLOP3.LUT P0, PT, PT, PT, UP1, 0x80, 0x8 ;  /* 0x000000000008781c */ /* 0x000fe20003f0f018 */
[----:B------:R-:W-:Y:S02]  /*4fd0*/  ULEA UR24, UR14, UR11, 0x8 ;  /* 0x0000000b0e187291 */ /* 0x000fe4000f8e40ff */
[----:B------:R-:W-:Y:S02]  /*4fe0*/  USEL UR13, URZ, 0x1, UP2 ;  /* 0x00000001ff0d7887 */ /* 0x000fe40009000000 */
[----:B------:R-:W-:Y:S02]  /*4ff0*/  USEL UR17, UR17, URZ, UP2 ;  /* 0x000000ff11117287 */ /* 0x000fe40009000000 */
[----:B------:R-:W-:Y:S02]  /*5000*/  UIADD3 UR7, UPT, UPT, UR7, 0x180, URZ ;  /* 0x0000018007077890 */ /* 0x000fe4000fffe0ff */
[----:B------:R-:W-:Y:S01]  /*5010*/  @UP1 ULEA UR4, UR17, UR6, 0x3 ;  /* 0x0000000611041291 */ /* 0x000fe2000f8e18ff */
[----:B------:R-:W-:Y:S01]  /*5020*/  LOP3.LUT R8, R8, UR13, RZ, 0x3c, !PT ;  /* 0x0000000d08087c12 */ /* 0x000fe2000f8e3cff */
[----:B------:R-:W-:Y:S01]  /*5030*/  UMOV UR23, 0xc0004010 ;  /* 0xc000401000177882 */ /* 0x000fe20000000000 */
[----:B------:R-:W-:Y:S01]  /*5040*/  UMOV UR25, 0xc0004010 ;  /* 0xc000401000197882 */ /* 0x000fe20000000000 */
[----:B------:R-:W-:Y:S01]  /*5050*/  UIADD3 UR15, UPT, UPT, UR15, -0x1, URZ ;  /* 0xffffffff0f0f7890 */ /* 0x000fe2000fffe0ff */
[----:B-1----:R-:W-:Y:S01]  /*5060*/  @P0 SHF.L.U32 R0, R8, 0x1f, RZ ;  /* 0x0000001f08000819 */ /* 0x002fe200000006ff */
[----:B------:R-:W-:Y:S03]  /*5070*/  UMOV UR14, UR17 ;  /* 0x00000011000e7c82 */ /* 0x000fe60008000000 */
[----:B------:R2:W4:Y:S01]  /*5080*/  @P0 SYNCS.PHASECHK.TRANS64.TRYWAIT P2, [UR4], R0 ;  /* 0x00000000ff0005a7 */ /* 0x0005220008041104 */
[----:B------:R2:W-:Y:S01]  /*5090*/  UTCHMMA gdesc[UR24], gdesc[UR22], tmem[UR8], tmem[UR20], idesc[UR21], UP4 ;  /* 0x00ff1416180075ea */ /* 0x0005e2000a000008 */
[----:B------:R-:W-:Y:S01]  /*50a0*/  UPLOP3.LUT UP4, UPT, UPT, UPT, UPT, 0x80, 0x8 ;  /* 0x000000000008789c */ /* 0x000fe20003f8f070 */
[----:B------:R2:W-:Y:S01]  /*50b0*/  UTCBAR [UR7], URZ ;  /* 0x000000ff070073e9 */ /* 0x0005e200080000ff */
[----:B------:R-:W-:Y:S09]  /*50c0*/  BRA.U UP0, `(.L_x_103) ;  /* 0xfffffffd008c7547 */ /* 0x000ff2000b83ffff */
.L_x_100:
[----:B------:R-:W-:Y:S01]  /*50d0*/  UIADD3 UR18, UPT, UPT, UR18, 0x1, URZ ;  /* 0x0000000112127890 */ /* 0x000fe2000fffe0ff */
[C---:B------:R-:W-:Y:S01]  /*50e0*/  ISETP.NE.AND P0, PT, R10.reuse, 0x2, PT ;  /* 0x000000020a00780c */ /* 0x040fe20003f05270 */
[----:B------:R-:W-:Y:S02]  /*50f0*/  UIADD3 UR9, UPT, UPT, UR9, 0x350, URZ ;  /* 0x0000035009097890 */ /* 0x000fe4000fffe0ff */
[----:B------:R-:W-:Y:S01]  /*5100*/  UISETP.NE.AND UP0, UPT, UR18, 0x4, UPT ;  /* 0x000000041200788c */ /* 0x000fe2000bf05270 */
[----:B-12---:R-:W-:Y:S02]  /*5110*/  SEL R0, RZ, 0x1, P0 ;  /* 0x00000001ff007807 */ /* 0x006fe40000000000 */
[----:B------:R-:W-:Y:S01]  /*5120*/  SEL R10, R10, RZ, P0 ;  /* 0x000000ff0a0a7207 */ /* 0x000fe20000000000 */
[----:B------:R-:W-:Y:S01]  /*5130*/  USEL UR4, URZ, 0x1, UP0 ;  /* 0x00000001ff047887 */ /* 0x000fe20008000000 */
[----:B------:R-:W-:Y:S01]  /*5140*/  LOP3.LUT R9, R9, R0, RZ, 0x3c, !PT ;  /* 0x0000000009097212 */ /* 0x000fe200078e3cff */
[----:B------:R-:W-:Y:S01]  /*5150*/  USEL UR18, UR18, URZ, UP0 ;  /* 0x000000ff12127287 */ /* 0x000fe20008000000 */
[----:B------:R1:W-:Y:S03]  /*5160*/  UTCBAR [UR9], URZ ;  /* 0x000000ff090073e9 */ /* 0x0003e600080000ff */
[----:B------:R-:W-:Y:S01]  /*5170*/  LOP3.LUT R11, R11, UR4, RZ, 0x3c, !PT ;  /* 0x000000040b0b7c12 */ /* 0x000fe2000f8e3cff */
[----:B------:R-:W-:Y:S07]  /*5180*/  @P1 BRA `(.L_x_104) ;  /* 0xfffffff800dc1947 */ /* 0x000fee000383ffff */
[----:B------:R-:W2:Y:S01]  /*5190*/  S2UR UR4, SR_CgaCtaId ;  /* 0x00000000000479c3 */ /* 0x000ea20000008800 */
[----:B------:R-:W-:Y:S01]  /*51a0*/  ELECT P0, URZ, PT ;  /* 0x0000000000ff782f */ /* 0x000fe20003800000 */
[----:B------:R-:W-:Y:S01]  /*51b0*/  IMAD.MOV.U32 R0, RZ, RZ, 0x1 ;  /* 0x00000001ff007424 */ /* 0x000fe200078e00ff */
[----:B------:R-:W-:Y:S01]  /*51c0*/  UIADD3 UR6, UPT, UPT, UR6, 0x370, URZ ;  /* 0x0000037006067890 */ /* 0x000fe2000fffe0ff */
[----:B------:R-:W-:Y:S01]  /*51d0*/  SHF.L.U32 R3, R11, 0x1f, RZ ;  /* 0x0000001f0b037819 */ /* 0x000fe200000006ff */
[----:B------:R-:W-:-:S03]  /*51e0*/  UMOV UR5, 0x40 ;  /* 0x0000004000057882 */ /* 0x000fc60000000000 */
[----:B------:R-:W-:Y:S01]  /*51f0*/  UVIRTCOUNT.DEALLOC.SMPOOL 0x80 ;  /* 0x000000800000784c */ /* 0x000fe20000000000 */
[----:B--2---:R-:W-:Y:S02]  /*5200*/  ULEA UR4, UR4, UR5, 0x18 ;  /* 0x0000000504047291 */ /* 0x004fe4000f8ec0ff */
[----:B------:R-:W-:-:S07]  /*5210*/  ULEA UR5, UR18, UR6, 0x3 ;  /* 0x0000000612057291 */ /* 0x000fce000f8e18ff */
[----:B------:R2:W-:Y:S02]  /*5220*/  @P0 STS.U8 [UR4+0x1c], R0 ;  /* 0x00001c00ff000988 */ /* 0x0005e40008000004 */
[----:B------:R-:W3:Y:S02]  /*5230*/  SYNCS.PHASECHK.TRANS64.TRYWAIT P0, [UR5], R3 ;  /* 0x00000003ff0075a7 */ /* 0x000ee40008001105 */
[----:B--23--:R-:W-:Y:S05]  /*5240*/  @!P0 BRA `(.L_x_105) ;  /* 0x0000003c00f48947 */ /* 0x00cfea0003800000 */
.L_x_255:
[----:B------:R-:W-:-:S04]  /*5250*/  UIADD3 UR7, UPT, UPT, UR18, 0x1, URZ ;  /* 0x0000000112077890 */ /* 0x000fc8000fffe0ff */
[----:B------:R-:W-:-:S04]  /*5260*/  UISETP.NE.AND UP0, UPT, UR7, 0x4, UPT ;  /* 0x000000040700788c */ /* 0x000fc8000bf05270 */
[----:B------:R-:W-:Y:S02]  /*5270*/  USEL UR8, URZ, 0x1, UP0 ;  /* 0x00000001ff087887 */ /* 0x000fe40008000000 */
[----:B------:R-:W-:-:S04]  /*5280*/  USEL UR7, UR7, URZ, UP0 ;  /* 0x000000ff07077287 */ /* 0x000fc80008000000 */
[----:B------:R-:W-:Y:S01]  /*5290*/  ULEA UR5, UR7, UR6, 0x3 ;  /* 0x0000000607057291 */ /* 0x000fe2000f8e18ff */
[----:B------:R-:W-:-:S04]  /*52a0*/  LOP3.LUT R2, R11, UR8, RZ, 0x3c, !PT ;  /* 0x000000080b027c12 */ /* 0x000fc8000f8e3cff */
[----:B--2---:R-:W-:-:S04]  /*52b0*/  SHF.L.U32 R3, R2, 0x1f, RZ ;  /* 0x0000001f02037819 */ /* 0x004fc800000006ff */
[----:B------:R-:W2:Y:S02]  /*52c0*/  SYNCS.PHASECHK.TRANS64.TRYWAIT P0, [UR5], R3 ;  /* 0x00000003ff0075a7 */ /* 0x000ea40008001105 */
[----:B--2---:R-:W-:Y:S05]  /*52d0*/  @!P0 BRA `(.L_x_106) ;  /* 0x0000003c00e88947 */ /* 0x004fea0003800000 */
.L_x_257:
        /* <DEDUP_REMOVED lines=9> */
.L_x_259:
[----:B------:R-:W-:-:S04]  /*5370*/  UIADD3 UR7, UPT, UPT, UR7, 0x1, URZ ;  /* 0x0000000107077890 */ /* 0x000fc8000fffe0ff */
[----:B------:R-:W-:-:S04]  /*5380*/  UISETP.NE.AND UP0, UPT, UR7, 0x4, UPT ;  /* 0x000000040700788c */ /* 0x000fc8000bf05270 */
[----:B------:R-:W-:Y:S02]  /*5390*/  USEL UR5, URZ, 0x1, UP0 ;  /* 0x00000001ff057887 */ /* 0x000fe40008000000 */
[----:B------:R-:W-:-:S04]  /*53a0*/  USEL UR7, UR7, URZ, UP0 ;  /* 0x000000ff07077287 */ /* 0x000fc80008000000 */
[----:B------:R-:W-:Y:S01]  /*53b0*/  ULEA UR7, UR7, UR6, 0x3 ;  /* 0x0000000607077291 */ /* 0x000fe2000f8e18ff */
[----:B--2---:R-:W-:-:S04]  /*53c0*/  LOP3.LUT R3, R2, UR5, RZ, 0x3c, !PT ;  /* 0x0000000502037c12 */ /* 0x004fc8000f8e3cff */
[----:B------:R-:W-:-:S04]  /*53d0*/  SHF.L.U32 R3, R3, 0x1f, RZ ;  /* 0x0000001f03037819 */ /* 0x000fc800000006ff */
[----:B------:R-:W2:Y:S02]  /*53e0*/  SYNCS.PHASECHK.TRANS64.TRYWAIT P0, [UR7], R3 ;  /* 0x00000003ff0075a7 */ /* 0x000ea40008001107 */
[----:B--2---:R-:W-:Y:S05]  /*53f0*/  @!P0 BRA `(.L_x_108) ;  /* 0x0000003c00d08947 */ /* 0x004fea0003800000 */
.L_x_261:
[----:B------:R-:W-:Y:S01]  /*5400*/  NOP ;  /* 0x0000000000007918 */ /* 0x000fe20000000000 */
[----:B--2---:R-:W2:Y:S01]  /*5410*/  LDS R0, [UR4+0x14] ;  /* 0x00001404ff007984 */ /* 0x004ea20008000800 */
[----:B------:R-:W-:Y:S01]  /*5420*/  ULOP3.LUT UR6, UR19, 0xffff, URZ, 0xc0, !UPT ;  /* 0x0000ffff13067892 */ /* 0x000fe2000f8ec0ff */
[----:B------:R-:W-:Y:S01]  /*5430*/  UMOV UR8, 0xffff ;  /* 0x0000ffff00087882 */ /* 0x000fe20000000000 */
[----:B------:R-:W-:Y:S02]  /*5440*/  UMOV UR5, 0x1 ;  /* 0x0000000100057882 */ /* 0x000fe40000000000 */
[----:B------:R-:W-:-:S04]  /*5450*/  USHF.R.U32.HI UR6, URZ, 0x5, UR6 ;  /* 0x00000005ff067899 */ /* 0x000fc80008011606 */
[----:B------:R-:W-:Y:S02]  /*5460*/  USHF.L.U32 UR8, UR8, UR6, URZ ;  /* 0x0000000608087299 */ /* 0x000fe400080006ff */
[----:B------:R-:W-:-:S04]  /*5470*/  USHF.L.U32 UR5, UR5, UR6, URZ ;  /* 0x0000000605057299 */ /* 0x000fc800080006ff */
[----:B--2---:R-:W-:-:S04]  /*5480*/  LOP3.LUT R0, R0, UR8, RZ, 0xc0, !PT ;  /* 0x0000000800007c12 */ /* 0x004fc8000f8ec0ff */
[----:B------:R-:W-:-:S13]  /*5490*/  ISETP.NE.AND P0, PT, R0, UR8, PT ;  /* 0x0000000800007c0c */ /* 0x000fda000bf05270 */
[----:B------:R-:W-:Y:S05]  /*54a0*/  @P0 BRA `(.L_x_109) ;  /* 0x0000000000580947 */ /* 0x000fea0003800000 */
[----:B------:R-:W2:Y:S02]  /*54b0*/  LDS R0, [UR4+0x18] ;  /* 0x00001804ff007984 */ /* 0x000ea40008000800 */
[----:B--2---:R-:W-:-:S04]  /*54c0*/  LOP3.LUT R0, R0, UR5, RZ, 0xc0, !PT ;  /* 0x0000000500007c12 */ /* 0x004fc8000f8ec0ff */
[----:B------:R-:W-:-:S13]  /*54d0*/  ISETP.NE.AND P0, PT, R0, UR5, PT ;  /* 0x0000000500007c0c */ /* 0x000fda000bf05270 */
[----:B------:R-:W-:Y:S05]  /*54e0*/  @P0 BRA `(.L_x_110) ;  /* 0x00000000003c0947 */ /* 0x000fea0003800000 */
[----:B------:R-:W2:Y:S01]  /*54f0*/  S2R R2, SR_LANEID ;  /* 0x0000000000027919 */ /* 0x000ea20000000000 */
[----:B------:R-:W-:Y:S01]  /*5500*/  ULOP3.LUT UR8, URZ, UR8, URZ, 0x33, !UPT ;  /* 0x00000008ff087292 */ /* 0x000fe2000f8e33ff */
[----:B------:R-:W-:Y:S01]  /*5510*/  LOP3.LUT R4, RZ, UR5, RZ, 0x33, !PT ;  /* 0x00000005ff047c12 */ /* 0x000fe2000f8e33ff */
[----:B------:R-:W-:Y:S02]  /*5520*/  VOTEU.ANY UR7, UPT, PT ;  /* 0x0000000000077886 */ /* 0x000fe400038e0100 */
[----:B------:R-:W-:Y:S01]  /*5530*/  UFLO.U32 UR7, UR7 ;  /* 0x00000007000772bd */ /* 0x000fe200080e0000 */
[----:B------:R-:W3:Y:S01]  /*5540*/  REDUX UR5, R4 ;  /* 0x00000000040573c4 */ /* 0x000ee20000000000 */
[----:B------:R-:W-:-:S06]  /*5550*/  IMAD.U32 R0, RZ, RZ, UR8 ;  /* 0x00000008ff007e24 */ /* 0x000fcc000f8e00ff */
[----:B------:R1:W-:Y:S01]  /*5560*/  UTCATOMSWS.AND URZ, UR8 ;  /* 0x0000000800ff79e3 */ /* 0x0003e20008000000 */
[----:B------:R-:W4:Y:S01]  /*5570*/  REDUX UR6, R0 ;  /* 0x00000000000673c4 */ /* 0x000f220000000000 */
[----:B--2---:R-:W-:Y:S01]  /*5580*/  ISETP.EQ.U32.AND P0, PT, R2, UR7, PT ;  /* 0x0000000702007c0c */ /* 0x004fe2000bf02070 */
[----:B---3--:R-:W-:Y:S01]  /*5590*/  IMAD.U32 R2, RZ, RZ, UR5 ;  /* 0x00000005ff027e24 */ /* 0x008fe2000f8e00ff */
[----:B----4-:R-:W-:-:S11]  /*55a0*/  MOV R3, UR6 ;  /* 0x0000000600037c02 */ /* 0x010fd60008000f00 */
[----:B------:R1:W-:Y:S04]  /*55b0*/  @P0 ATOMS.AND RZ, [UR4+0x14], R3 ;  /* 0x00001403ffff098c */ /* 0x0003e8000a800004 */
[----:B------:R1:W-:Y:S01]  /*55c0*/  @P0 ATOMS.AND RZ, [UR4+0x18], R2 ;  /* 0x00001802ffff098c */ /* 0x0003e2000a800004 */
[----:B------:R-:W-:Y:S05]  /*55d0*/  BRA `(.L_x_111) ;  /* 0x0000000000147947 */ /* 0x000fea0003800000 */
.L_x_110:
[----:B------:R-:W-:Y:S02]  /*55e0*/  MOV R2, 0x5600 ;  /* 0x0000560000027802 */ /* 0x000fe40000000f00 */
[----:B-1--45:R-:W-:Y:S05]  /*55f0*/  CALL.REL.NOINC `($__internal_0_$__cuda_sm10x_tcgen05_guardrail_trap_col_being_dealloced_not_returned_by_alloc) ;  /* 0x0000004000007944 */ /* 0x032fea0003c00000 */
[----:B------:R-:W-:Y:S05]  /*5600*/  BRA `(.L_x_111) ;  /* 0x0000000000087947 */ /* 0x000fea0003800000 */
.L_x_109:
[----:B------:R-:W-:Y:S02]  /*5610*/  MOV R2, 0x5630 ;  /* 0x0000563000027802 */ /* 0x000fe40000000f00 */
[----:B-1--45:R-:W-:Y:S05]  /*5620*/  CALL.REL.NOINC `($__internal_2_$__cuda_sm10x_tcgen05_guardrail_trap_unallocated_columns_being_dealloced) ;  /* 0x00000040000c7944 */ /* 0x032fea0003c00000 */
.L_x_111:
[----:B------:R-:W-:Y:S01]  /*5630*/  NOP ;  /* 0x0000000000007918 */ /* 0x000fe20000000000 */
[----:B-1----:R-:W-:Y:S05]  /*5640*/  EXIT ;  /* 0x000000000000794d */ /* 0x002fea0003800000 */
.L_x_93:
[----:B------:R-:W-:-:S09]  /*5650*/  UISETP.NE.OR UP2, UPT, UR8, 0x3, !UP2 ;  /* 0x000000030800788c */ /* 0x000fd2000d745670 */
[----:B------:R-:W-:Y:S05]  /*5660*/  BRA.U UP2, `(.L_x_112) ;  /* 0x0000000d020c7547 */ /* 0x000fea000b800000 */
[----:B------:R-:W1:Y:S01]  /*5670*/  LDC R0, c[0x0][0xb30] ;  /* 0x0002cc00ff007b82 */ /* 0x000e620000000800 */
[----:B------:R-:W2:Y:S01]  /*5680*/  LDCU.64 UR8, c[0x0][0x888] ;  /* 0x00011100ff0877ac */ /* 0x000ea20008000a00 */
[----:B------:R-:W-:Y:S01]  /*5690*/  IMAD.MOV.U32 R30, RZ, RZ, 0x1 ;  /* 0x00000001ff1e7424 */ /* 0x000fe200078e00ff */
[----:B------:R-:W-:Y:S01]  /*56a0*/  CS2R R28, SRZ ;  /* 0x00000000001c7805 */ /* 0x000fe2000001ff00 */
[----:B------:R-:W-:Y:S01]  /*56b0*/  IMAD.MOV.U32 R25, RZ, RZ, 0x1000 ;  /* 0x00001000ff197424 */ /* 0x000fe200078e00ff */
[----:B------:R-:W4:Y:S03]  /*56c0*/  LDCU.64 UR4, c[0x0][0x890] ;  /* 0x00011200ff0477ac */ /* 0x000f260008000a00 */
[----:B------:R-:W3:Y:S01]  /*56d0*/  LDC R19, c[0x0][0x370] ;  /* 0x0000dc00ff137b82 */ /* 0x000ee20000000800 */
[----:B------:R-:W-:Y:S01]  /*56e0*/  UMOV UR7, 0x400 ;  /* 0x0000040000077882 */ /* 0x000fe20000000000 */
[----:B------:R-:W-:-:S02]  /*56f0*/  UPLOP3.LUT UP1, UPT, UPT, UPT, UPT, 0x40, 0x4 ;  /* 0x000000000004789c */ /* 0x000fc40003f2e870 */
[----:B------:R-:W-:Y:S01]  /*5700*/  ULEA UR7, UR37, UR7, 0x18 ;  /* 0x0000000725077291 */ /* 0x000fe2000f8ec0ff */
[----:B------:R-:W-:-:S03]  /*5710*/  UMOV UR15, URZ ;  /* 0x000000ff000f7c82 */ /* 0x000fc60008000000 */
[----:B------:R-:W3:Y:S01]  /*5720*/  LDC R2, c[0x0][0xb0c] ;  /* 0x0002c300ff027b82 */ /* 0x000ee20000000800 */
[----:B--2---:R-:W-:Y:S02]  /*5730*/  UISETP.NE.U32.AND UP2, UPT, UR8, URZ, UPT ;  /* 0x000000ff0800728c */ /* 0x004fe4000bf45070 */
[----:B----4-:R-:W-:-:S05]  /*5740*/  UISETP.NE.U32.AND UP3, UPT, UR4, URZ, UPT ;  /* 0x000000ff0400728c */ /* 0x010fca000bf65070 */
[----:B------:R-:W2:Y:S01]  /*5750*/  LDC R18, c[0x0][0xb20] ;  /* 0x0002c800ff127b82 */ /* 0x000ea20000000800 */
[----:B-1----:R-:W-:Y:S01]  /*5760*/  ISETP.NE.AND P1, PT, R0, 0x1, PT ;  /* 0x000000010000780c */ /* 0x002fe20003f25270 */
[----:B------:R-:W-:Y:S02]  /*5770*/  UISETP.NE.AND.EX UP2, UPT, UR9, URZ, UPT, UP2 ;  /* 0x000000ff0900728c */ /* 0x000fe4000bf45320 */
[----:B------:R-:W-:-:S04]  /*5780*/  UISETP.NE.AND.EX UP3, UPT, UR5, URZ, UPT, UP3 ;  /* 0x000000ff0500728c */ /* 0x000fc8000bf65330 */
[----:B-----5:R-:W1:Y:S08]  /*5790*/  LDC.64 R32, c[0x0][0x348] ;  /* 0x0000d200ff207b82 */ /* 0x020e700000000a00 */
[----:B------:R-:W4:Y:S08]  /*57a0*/  LDC.64 R16, c[0x0][0xb10] ;  /* 0x0002c400ff107b82 */ /* 0x000f300000000a00 */
[----:B------:R-:W1:Y:S08]  /*57b0*/  LDC.64 R6, c[0x0][0xb18] ;  /* 0x0002c600ff067b82 */ /* 0x000e700000000a00 */
[----:B------:R-:W1:Y:S08]  /*57c0*/  LDC.64 R4, c[0x0][0xb28] ;  /* 0x0002ca00ff047b82 */ /* 0x000e700000000a00 */
[----:B--23--:R-:W1:Y:S02]  /*57d0*/  LDC R24, c[0x0][0x374] ;  /* 0x0000dd00ff187b82 */ /* 0x00ce640000000800 */
.L_x_120:
[C---:B------:R-:W-:Y:S02]  /*57e0*/  LEA R0, R29.reuse, UR7, 0x3 ;  /* 0x000000071d007c11 */ /* 0x040fe4000f8e18ff */
[----:B------:R-:W-:Y:S02]  /*57f0*/  SHF.L.U32 R3, R28, 0x1f, RZ ;  /* 0x0000001f1c037819 */ /* 0x000fe400000006ff */
[----:B------:R-:W-:Y:S02]  /*5800*/  LEA R20, R29, UR7, 0x4 ;  /* 0x000000071d147c11 */ /* 0x000fe4000f8e20ff */
[----:B--2---:R-:W2:Y:S02]  /*5810*/  SYNCS.PHASECHK.TRANS64.TRYWAIT P0, [R0+URZ+0x330], R3 ;  /* 0x00033003000075a7 */ /* 0x004ea400080011ff */
[----:B--2---:R-:W-:Y:S05]  /*5820*/  @!P0 BRA `(.L_x_113) ;  /* 0x0000003800dc8947 */ /* 0x004fea0003800000 */
.L_x_262:
[----:B------:R-:W-:Y:S01]  /*5830*/  ISETP.GE.AND P0, PT, R26, 0x1, PT ;  /* 0x000000011a00780c */ /* 0x000fe20003f06270 */
[----:B------:R-:W3:Y:S01]  /*5840*/  LDS.128 R20, [R20+0x3c0] ;  /* 0x0003c00014147984 */ /* 0x000ee20000000c00 */
[----:B------:R-:W-:Y:S01]  /*5850*/  ISETP.NE.U32.AND P4, PT, RZ, UR4, PT ;  /* 0x00000004ff007c0c */ /* 0x000fe2000bf85070 */
[----:B--2---:R-:W-:Y:S03]  /*5860*/  VIADD R0, R0, 0x340 ;  /* 0x0000034000007836 */ /* 0x004fe60000000000 */
[----:B------:R-:W-:Y:S01]  /*5870*/  ISETP.NE.AND.EX P4, PT, RZ, UR5, PT, P4 ;  /* 0x00000005ff007c0c */ /* 0x000fe2000bf85340 */
[----:B------:R-:W-:Y:S01]  /*5880*/  @!PT LDS RZ, [RZ] ;  /* 0x00000000fffff984 */ /* 0x000fe20000000800 */
[----:B------:R-:W-:Y:S01]  /*5890*/  @!PT LDS RZ, [RZ] ;  /* 0x00000000fffff984 */ /* 0x000fe20000000800 */
[----:B------:R-:W-:Y:S01]  /*58a0*/  @!PT LDS RZ, [RZ] ;  /* 0x00000000fffff984 */ /* 0x000fe20000000800 */
[----:B------:R-:W-:Y:S01]  /*58b0*/  @!PT LDS RZ, [RZ] ;  /* 0x00000000fffff984 */ /* 0x000fe20000000800 */
[----:B------:R2:W-:Y:S06]  /*58c0*/  MEMBAR.ALL.CTA ;  /* 0x0000000000007992 */ /* 0x0005ec0000008000 */
[----:B--2---:R-:W2:Y:S01]  /*58d0*/  FENCE.VIEW.ASYNC.S ;  /* 0x00000000000073c6 */ /* 0x004ea20000000000 */
[----:B------:R-:W-:Y:S04]  /*58e0*/  PRMT R0, RZ, 0x654, R0 ;  /* 0x00000654ff007816 */ /* 0x000fe80000000000 */
[----:B--2---:R2:W-:Y:S01]  /*58f0*/  SYNCS.ARRIVE.TRANS64.RED.A1T0 RZ, [R0+URZ], RZ ;  /* 0x000000ff00ff79a7 */ /* 0x0045e200081004ff */
[----:B---3--:R-:W-:Y:S11]  /*5900*/  LOP3.LUT P3, RZ, R22, 0x1, RZ, 0xc0, !PT ;  /* 0x0000000116ff7812 */ /* 0x008ff6000786c0ff */
[----:B------:R-:W-:Y:S02]  /*5910*/  @!UPT UIADD3 URZ, UPT, UPT, URZ, URZ, URZ ;  /* 0x000000fffffff290 */ /* 0x000fe4000fffe0ff */
[----:B------:R-:W-:Y:S02]  /*5920*/  @P3 MOV R13, R20 ;  /* 0x00000014000d3202 */ /* 0x000fe40000000f00 */
[----:B------:R-:W-:Y:S01]  /*5930*/  @P3 LOP3.LUT R8, R21, 0xffff, RZ, 0xc0, !PT ;  /* 0x0000ffff15083812 */ /* 0x000fe200078ec0ff */
[----:B--2---:R-:W-:Y:S06]  /*5940*/  @!P0 BRA `(.L_x_114) ;  /* 0x0000000000a48947 */ /* 0x004fec0003800000 */
[----:B-1----:R-:W-:Y:S01]  /*5950*/  IMAD.HI.U32 R31, R24, R7, RZ ;  /* 0x00000007181f7227 */ /* 0x002fe200078e00ff */
[----:B------:R-:W-:Y:S02]  /*5960*/  ISETP.NE.AND P0, PT, R6, 0x1, PT ;  /* 0x000000010600780c */ /* 0x000fe40003f05270 */
[----:B------:R-:W-:Y:S01]  /*5970*/  ISETP.NE.AND P2, PT, R26, 0x1, PT ;  /* 0x000000011a00780c */ /* 0x000fe20003f45270 */
[----:B----4-:R-:W-:Y:S01]  /*5980*/  IMAD.HI.U32 R34, R19, R16, RZ ;  /* 0x0000001013227227 */ /* 0x010fe200078e00ff */
[----:B------:R-:W-:Y:S02]  /*5990*/  SHF.R.U32.HI R31, RZ, R18, R31 ;  /* 0x00000012ff1f7219 */ /* 0x000fe4000001161f */
[----:B------:R-:W-:Y:S01]  /*59a0*/  ISETP.NE.AND P5, PT, R2, 0x1, PT ;  /* 0x000000010200780c */ /* 0x000fe20003fa5270 */
[----:B------:R-:W-:Y:S01]  /*59b0*/  IMAD.HI.U32 R36, R13, R16, RZ ;  /* 0x000000100d247227 */ /* 0x000fe200078e00ff */
[----:B------:R-:W-:Y:S02]  /*59c0*/  SHF.R.U32.HI R34, RZ, R17, R34 ;  /* 0x00000011ff227219 */ /* 0x000fe40000011622 */
[----:B------:R-:W-:Y:S01]  /*59d0*/  SEL R3, R24, R31, !P0 ;  /* 0x0000001f18037207 */ /* 0x000fe20004000000 */
[C---:B------:R-:W-:Y:S01]  /*59e0*/  IMAD.HI.U32 R31, R8.reuse, R7, RZ ;  /* 0x00000007081f7227 */ /* 0x040fe200078e00ff */
[----:B------:R-:W-:Y:S02]  /*59f0*/  SEL R11, R19, R34, !P5 ;  /* 0x00000022130b7207 */ /* 0x000fe40006800000 */
[----:B------:R-:W-:Y:S01]  /*5a00*/  SHF.R.U32.HI R36, RZ, R17, R36 ;  /* 0x00000011ff247219 */ /* 0x000fe20000011624 */
[----:B------:R-:W-:Y:S01]  /*5a10*/  IMAD.HI.U32 R38, R3, R4, RZ ;  /* 0x0000000403267227 */ /* 0x000fe200078e00ff */
[----:B------:R-:W-:Y:S03]  /*5a20*/  SHF.R.U32.HI R31, RZ, R18, R31 ;  /* 0x00000012ff1f7219 */ /* 0x000fe6000001161f */
[----:B------:R-:W-:Y:S01]  /*5a30*/  IMAD.HI.U32 R34, R11, R4, RZ ;  /* 0x000000040b227227 */ /* 0x000fe200078e00ff */
[----:B------:R-:W-:Y:S02]  /*5a40*/  @P2 SHF.R.U32.HI R3, RZ, R5, R38 ;  /* 0x00000005ff032219 */ /* 0x000fe40000011626 */
[----:B------:R-:W-:Y:S02]  /*5a50*/  SEL R9, R8, R31, !P0 ;  /* 0x0000001f08097207 */ /* 0x000fe40004000000 */
[----:B------:R-:W-:Y:S01]  /*5a60*/  @P2 SHF.R.U32.HI R11, RZ, R5, R34 ;  /* 0x00000005ff0b2219 */ /* 0x000fe20000011622 */
[C---:B------:R-:W-:Y:S01]  /*5a70*/  IMAD R10, R26.reuse, R3, RZ ;  /* 0x000000031a0a7224 */ /* 0x040fe200078e02ff */
[----:B------:R-:W-:Y:S01]  /*5a80*/  SEL R3, R13, R36, !P5 ;  /* 0x000000240d037207 */ /* 0x000fe20006800000 */
[C---:B------:R-:W-:Y:S03]  /*5a90*/  IMAD.HI.U32 R14, R9.reuse, R4, RZ ;  /* 0x00000004090e7227 */ /* 0x040fe600078e00ff */
[----:B------:R-:W-:Y:S01]  /*5aa0*/  ISETP.GE.AND P0, PT, R9, R10, PT ;  /* 0x0000000a0900720c */ /* 0x000fe20003f06270 */
[C---:B------:R-:W-:Y:S01]  /*5ab0*/  IMAD R12, R26.reuse, R11, RZ ;  /* 0x0000000b1a0c7224 */ /* 0x040fe200078e02ff */
[-C--:B------:R-:W-:Y:S04]  /*5ac0*/  SHF.R.U32.HI R14, RZ, R5.reuse, R14 ;  /* 0x00000005ff0e7219 */ /* 0x080fe8000001160e */
[----:B------:R-:W-:Y:S02]  /*5ad0*/  ISETP.GE.OR P0, PT, R3, R12, P0 ;  /* 0x0000000c0300720c */ /* 0x000fe40000706670 */
[----:B------:R-:W-:Y:S05]  /*5ae0*/  SEL R15, R9, R14, !P2 ;  /* 0x0000000e090f7207 */ /* 0x000fea0005000000 */
[----:B------:R-:W-:Y:S04]  /*5af0*/  IMAD.MOV R14, RZ, RZ, -R15 ;  /* 0x000000ffff0e7224 */ /* 0x000fe800078e0a0f */
[----:B------:R-:W-:Y:S02]  /*5b00*/  IMAD R14, R26, R14, R9 ;  /* 0x0000000e1a0e7224 */ /* 0x000fe400078e0209 */
[C---:B------:R-:W-:Y:S05]  /*5b10*/  @!P0 IMAD.HI.U32 R10, R3.reuse, R4, RZ ;  /* 0x00000004030a8227 */ /* 0x040fea00078e00ff */
[----:B------:R-:W-:Y:S04]  /*5b20*/  @!P0 SHF.R.U32.HI R10, RZ, R5, R10 ;  /* 0x00000005ff0a8219 */ /* 0x000fe8000001160a */
[----:B------:R-:W-:Y:S01]  /*5b30*/  @!P0 SEL R0, R3, R10, !P2 ;  /* 0x0000000a03008207 */ /* 0x000fe20005000000 */
[----:B------:R-:W-:Y:S03]  /*5b40*/  IMAD.MOV R10, RZ, RZ, -R3 ;  /* 0x000000ffff0a7224 */ /* 0x000fe600078e0a03 */
[----:B------:R-:W-:Y:S01]  /*5b50*/  @!P0 IADD3 R15, PT, PT, R15, -R0, RZ ;  /* 0x800000000f0f8210 */ /* 0x000fe20007ffe0ff */
[----:B------:R-:W-:Y:S01]  /*5b60*/  @!P0 IMAD R0, R11, R14, R0 ;  /* 0x0000000e0b008224 */ /* 0x000fe200078e0200 */
[----:B------:R-:W-:Y:S01]  /*5b70*/  IADD3 R11, PT, PT, -R9, RZ, RZ ;  /* 0x000000ff090b7210 */ /* 0x000fe20007ffe1ff */
[----:B------:R-:W-:Y:S02]  /*5b80*/  IMAD R13, R2, R10, R13 ;  /* 0x0000000a020d7224 */ /* 0x000fe400078e020d */
[----:B------:R-:W-:Y:S02]  /*5b90*/  @!P0 IMAD R9, R15, R26, R3 ;  /* 0x0000001a0f098224 */ /* 0x000fe400078e0203 */
[----:B------:R-:W-:Y:S02]  /*5ba0*/  @!P0 IMAD.MOV.U32 R3, RZ, RZ, R0 ;  /* 0x000000ffff038224 */ /* 0x000fe400078e0000 */
[----:B------:R-:W-:Y:S02]  /*5bb0*/  IMAD R8, R6, R11, R8 ;  /* 0x0000000b06087224 */ /* 0x000fe400078e0208 */
[----:B------:R-:W-:Y:S02]  /*5bc0*/  IMAD R13, R3, R2, R13 ;  /* 0x00000002030d7224 */ /* 0x000fe400078e020d */
[----:B------:R-:W-:Y:S02]  /*5bd0*/  IMAD R8, R9, R6, R8 ;  /* 0x0000000609087224 */ /* 0x000fe400078e0208 */
.L_x_114:
[----:B------:R-:W-:Y:S05]  /*5be0*/  BRA.U UP1, `(.L_x_115) ;  /* 0x0000000101107547 */ /* 0x000fea000b800000 */
[----:B------:R-:W-:Y:S04]  /*5bf0*/  MOV R0, UR6 ;  /* 0x0000000600007c02 */ /* 0x000fe80008000f00 */
[----:B------:R-:W-:Y:S04]  /*5c00*/  SHF.L.U32 R3, R0, 0x1f, RZ ;  /* 0x0000001f00037819 */ /* 0x000fe800000006ff */
[----:B------:R-:W2:Y:S02]  /*5c10*/  SYNCS.PHASECHK.TRANS64.TRYWAIT P0, [UR7+0x328], R3 ;  /* 0x00032803ff0075a7 */ /* 0x000ea40008001107 */
[----:B--2---:R-:W-:Y:S05]  /*5c20*/  @!P0 BRA `(.L_x_116) ;  /* 0x0000003400f08947 */ /* 0x004fea0003800000 */
.L_x_115:
[----:B------:R-:W-:Y:S05]  /*5c30*/  BRA.U !UP3, `(.L_x_117) ;  /* 0x000000010b347547 */ /* 0x000fea000b800000 */
[----:B------:R-:W-:Y:S01]  /*5c40*/  UPLOP3.LUT UP0, UPT, UPT, UPT, UP2, 0x80, 0x8 ;  /* 0x000000000008789c */ /* 0x000fe20003f0f020 */
[----:B--2---:R-:W-:Y:S02]  /*5c50*/  HFMA2 R0, -RZ, RZ, 0, 5.9604644775390625e-08 ;  /* 0x00000001ff007431 */ /* 0x004fe400000001ff */
[----:B------:R-:W-:Y:S03]  /*5c60*/  IMAD.MOV.U32 R70, RZ, RZ, 0x1 ;  /* 0x00000001ff467424 */ /* 0x000fe600078e00ff */
[----:B------:R-:W-:Y:S05]  /*5c70*/  PLOP3.LUT P0, PT, PT, PT, UP0, 0x80, 0x8 ;  /* 0x000000000008781c */ /* 0x000fea0003f0f008 */
[----:B------:R-:W2:Y:S01]  /*5c80*/  @UP0 LDCU.64 UR10, c[0x0][0x888] ;  /* 0x00011100ff0a07ac */ /* 0x000ea20008000a00 */
[----:B------:R-:W-:Y:S07]  /*5c90*/  @UP0 UIMAD UR8, UR36, UR4, URZ ;  /* 0x00000004240802a4 */ /* 0x000fee000f8e02ff */
[----:B------:R-:W-:Y:S01]  /*5ca0*/  @!P0 PRMT R70, R0, 0x7610, R70 ;  /* 0x0000761000468816 */ /* 0x000fe20000000046 */
[----:B--2---:R-:W-:Y:S03]  /*5cb0*/  @UP0 UIMAD.WIDE UR10, UR8, 0x4, UR10 ;  /* 0x00000004080a08a5 */ /* 0x004fe6000f8e020a */
[----:B------:R-:W2:Y:S03]  /*5cc0*/  @!UP0 LDCU UR8, c[0x0][0x880] ;  /* 0x00011000ff0887ac */ /* 0x000ea60008000800 */
[----:B------:R-:W-:Y:S01]  /*5cd0*/  IMAD.U32 R10, RZ, RZ, UR10 ;  /* 0x0000000aff0a7e24 */ /* 0x000fe2000f8e00ff */
[----:B------:R-:W-:Y:S05]  /*5ce0*/  MOV R11, UR11 ;  /* 0x0000000b000b7c02 */ /* 0x000fea0008000f00 */
[----:B------:R3:W5:Y:S02]  /*5cf0*/  @P0 LDG.E R35, desc[UR40][R10.64] ;  /* 0x000000280a230981 */ /* 0x000764000c1e1900 */
[----:B--23--:R-:W-:Y:S07]  /*5d00*/  @!P0 IMAD.U32 R35, RZ, RZ, UR8 ;  /* 0x00000008ff238e24 */ /* 0x00cfee000f8e00ff */
.L_x_117:
[----:B-----5:R-:W-:Y:S01]  /*5d10*/  @!P4 FSETP.EQ.AND P5, PT, R35, RZ, PT ;  /* 0x000000ff2300c20b */ /* 0x020fe20003fa2000 */
[----:B------:R-:W-:Y:S01]  /*5d20*/  @!UPT UIADD3 URZ, UPT, UPT, URZ, URZ, URZ ;  /* 0x000000fffffff290 */ /* 0x000fe2000fffe0ff */
[----:B------:R-:W-:Y:S11]  /*5d30*/  @!P4 BRA `(.L_x_118) ;  /* 0x000000000014c947 */ /* 0x000ff60003800000 */
[----:B------:R-:W-:Y:S02]  /*5d40*/  LOP3.LUT P0, RZ, R70, 0xff, RZ, 0xc0, !PT ;  /* 0x000000ff46ff7812 */ /* 0x000fe4000780c0ff */
[----:B------:R-:W-:Y:S04]  /*5d50*/  PLOP3.LUT P5, PT, PT, PT, UP0, 0x80, 0x8 ;  /* 0x000000000008781c */ /* 0x000fe80003faf008 */
[----:B------:R-:W-:Y:S07]  /*5d60*/  PLOP3.LUT P5, PT, P5, PT, PT, 0x8, 0x80 ;  /* 0x000000000080781c */ /* 0x000fee0002fae170 */
[----:B------:R-:W-:Y:S11]  /*5d70*/  @P0 FSETP.EQ.AND P5, PT, R35, RZ, PT ;  /* 0x000000ff2300020b */ /* 0x000ff60003fa2000 */
[----:B------:R-:W-:Y:S02]  /*5d80*/  @!UPT UIADD3 URZ, UPT, UPT, URZ, URZ, URZ ;  /* 0x000000fffffff290 */ /* 0x000fe4000fffe0ff */
.L_x_118:
[----:B------:R-:W3:Y:S01]  /*5d90*/  LDC.64 R14, c[0x0][0xb10] ;  /* 0x0002c400ff0e7b82 */ /* 0x000ee20000000a00 */
[----:B------:R-:W-:Y:S01]  /*5da0*/  ULEA UR13, UR15, UR7, 0x3 ;  /* 0x000000070f0d7291 */ /* 0x000fe2000f8e18ff */
[----:B------:R-:W-:Y:S01]  /*5db0*/  SHF.L.U32 R12, R30, 0x1f, RZ ;  /* 0x0000001f1e0c7819 */ /* 0x000fe200000006ff */
[----:B------:R-:W-:Y:S01]  /*5dc0*/  VIADD R29, R29, 0x1 ;  /* 0x000000011d1d7836 */ /* 0x000fe20000000000 */
[----:B------:R-:W-:Y:S04]  /*5dd0*/  @P3 SHF.R.U32.HI R27, RZ, 0x10, R21 ;  /* 0x00000010ff1b3819 */ /* 0x000fe80000011615 */
[----:B------:R-:W5:Y:S02]  /*5de0*/  LDC.64 R10, c[0x0][0xb18] ;  /* 0x0002c600ff0a7b82 */ /* 0x000f640000000a00 */
[----:B------:R-:W1:Y:S01]  /*5df0*/  SYNCS.PHASECHK.TRANS64.TRYWAIT P4, [UR13+0x310], R12 ;  /* 0x0003100cff0075a7 */ /* 0x000e62000808110d */
[----:B---3--:R-:W-:Y:S05]  /*5e00*/  @!P1 IMAD.HI.U32 R14, R13, R14, RZ ;  /* 0x0000000e0d0e9227 */ /* 0x008fea00078e00ff */
[----:B--2---:R-:W2:Y:S01]  /*5e10*/  @!P1 LDC R0, c[0x0][0xb20] ;  /* 0x0002c800ff009b82 */ /* 0x004ea20000000800 */
[----:B------:R-:W-:Y:S01]  /*5e20*/  @!P1 SHF.R.U32.HI R14, RZ, R15, R14 ;  /* 0x0000000fff0e9219 */ /* 0x000fe2000001160e */
[----:B-----5:R-:W-:Y:S01]  /*5e30*/  @!P1 IMAD.HI.U32 R11, R8, R11, RZ ;  /* 0x0000000b080b9227 */ /* 0x020fe200078e00ff */
[----:B------:R-:W-:Y:S05]  /*5e40*/  @!P1 ISETP.NE.AND P0, PT, R10, 0x1, PT ;  /* 0x000000010a00980c */ /* 0x000fea0003f05270 */
[----:B------:R-:W3:Y:S01]  /*5e50*/  @!P1 LDC R3, c[0x0][0xb0c] ;  /* 0x0002c300ff039b82 */ /* 0x000ee20000000800 */
[----:B--2---:R-:W-:Y:S02]  /*5e60*/  @!P1 SHF.R.U32.HI R9, RZ, R0, R11 ;  /* 0x00000000ff099219 */ /* 0x004fe4000001160b */
[----:B---3--:R-:W-:Y:S02]  /*5e70*/  @!P1 ISETP.NE.AND P2, PT, R3, 0x1, PT ;  /* 0x000000010300980c */ /* 0x008fe40003f45270 */
[----:B------:R-:W-:Y:S02]  /*5e80*/  @!P1 SEL R9, R8, R9, !P0 ;  /* 0x0000000908099207 */ /* 0x000fe40004000000 */
[----:B------:R-:W-:Y:S02]  /*5e90*/  ELECT P0, URZ, PT ;  /* 0x0000000000ff782f */ /* 0x000fe40003800000 */
[----:B------:R-:W-:Y:S05]  /*5ea0*/  @!P1 SEL R14, R13, R14, !P2 ;  /* 0x0000000e0d0e9207 */ /* 0x000fea0005000000 */
[----:B------:R-:W-:Y:S02]  /*5eb0*/  @!P1 IMAD.IADD R0, R9, 0x1, -R14 ;  /* 0x0000000109009824 */ /* 0x000fe400078e0a0e */
[----:B------:R-:W-:Y:S02]  /*5ec0*/  @!P1 IMAD.IADD R9, R14, 0x1, -R9 ;  /* 0x000000010e099824 */ /* 0x000fe400078e0a09 */
[----:B------:R-:W-:Y:S02]  /*5ed0*/  @!P1 IMAD R13, R0, R3, R13 ;  /* 0x00000003000d9224 */ /* 0x000fe400078e020d */
[----:B------:R-:W-:Y:S01]  /*5ee0*/  @!P1 IMAD R8, R9, R10, R8 ;  /* 0x0000000a09089224 */ /* 0x000fe200078e0208 */
[----:B-1----:R-:W-:Y:S06]  /*5ef0*/  @!P4 BRA `(.L_x_119) ;  /* 0x000000340054c947 */ /* 0x002fec0003800000 */
.L_x_265:
[----:B------:R-:W-:Y:S01]  /*5f00*/  PLOP3.LUT P5, PT, P5, P0, PT, 0xf2, 0x2f ;  /* 0x00000000002f781c */ /* 0x000fe20002fa1e72 */
[----:B------:R-:W-:Y:S01]  /*5f10*/  UMOV UR16, 0x0 ;  /* 0x0000000000107882 */ /* 0x000fe20000000000 */
[----:B------:R-:W-:Y:S01]  /*5f20*/  UMOV UR17, 0x10000000 ;  /* 0x1000000000117882 */ /* 0x000fe20000000000 */
[----:B------:R-:W-:Y:S01]  /*5f30*/  UMOV UR12, UR36 ;  /* 0x00000024000c7c82 */ /* 0x000fe20008000000 */
[----:B------:R-:W-:Y:S09]  /*5f40*/  @P3 R2UR UR36, R27 ;  /* 0x000000001b2432ca */ /* 0x000ff200000e0000 */
[----:B-1----:R-:W-:Y:S01]  /*5f50*/  @!P5 IADD3 R3, P0, PT, R32, 0x580, RZ ;  /* 0x000005802003d810 */ /* 0x002fe20007f1e0ff */
[----:B------:R-:W-:Y:S01]  /*5f60*/  @!P5 IMAD.SHL.U32 R63, R63, 0x10, RZ ;  /* 0x000000103f3fd824 */ /* 0x000fe200078e00ff */
[----:B------:R-:W-:Y:S01]  /*5f70*/  VOTEU.ALL UP1, P5 ;  /* 0x0000000000ff7886 */ /* 0x000fe20002820000 */
[----:B------:R-:W-:Y:S01]  /*5f80*/  @!P5 IMAD.SHL.U32 R69, R69, 0x80, RZ ;  /* 0x000000804545d824 */ /* 0x000fe200078e00ff */
[----:B------:R-:W-:Y:S01]  /*5f90*/  @!P5 R2UR UR9, R3 ;  /* 0x000000000309d2ca */ /* 0x000fe200000e0000 */
[----:B------:R-:W-:Y:S01]  /*5fa0*/  @!P5 IMAD.X R0, RZ, RZ, R33, P0 ;  /* 0x000000ffff00d224 */ /* 0x000fe200000e0621 */
[----:B------:R-:W-:Y:S01]  /*5fb0*/  @!P5 R2UR UR10, R63 ;  /* 0x000000003f0ad2ca */ /* 0x000fe200000e0000 */
[----:B------:R-:W-:Y:S01]  /*5fc0*/  @!UP1 ULEA UR14, UR15, UR7, 0xc ;  /* 0x000000070f0e9291 */ /* 0x000fe2000f8e60ff */
[----:B------:R-:W-:Y:S01]  /*5fd0*/  @!P5 R2UR UR11, R69 ;  /* 0x00000000450bd2ca */ /* 0x000fe200000e0000 */
[----:B------:R-:W-:Y:S01]  /*5fe0*/  UIADD3 UR15, UPT, UPT, UR15, 0x1, URZ ;  /* 0x000000010f0f7890 */ /* 0x000fe2000fffe0ff */
[----:B------:R-:W-:Y:S01]  /*5ff0*/  @!P5 R2UR UR8, R0 ;  /* 0x000000000008d2ca */ /* 0x000fe200000e0000 */
[----:B------:R-:W-:Y:S01]  /*6000*/  IMAD.IADD R63, R8, 0x1, R62 ;  /* 0x00000001083f7824 */ /* 0x000fe200078e023e */
[----:B------:R-:W-:Y:S01]  /*6010*/  ISETP.NE.AND P0, PT, R29, 0x2, PT ;  /* 0x000000021d00780c */ /* 0x000fe20003f05270 */
[----:B------:R-:W-:Y:S03]  /*6020*/  IMAD.IADD R69, R13, 0x1, R68 ;  /* 0x000000010d457824 */ /* 0x000fe600078e0244 */
[----:B------:R-:W-:Y:S01]  /*6030*/  SEL R3, RZ, 0x1, P0 ;  /* 0x00000001ff037807 */ /* 0x000fe20000000000 */
[----:B------:R-:W-:Y:S01]  /*6040*/  IMAD.U32 R10, RZ, RZ, UR9 ;  /* 0x00000009ff0a7e24 */ /* 0x000fe2000f8e00ff */
[----:B------:R-:W-:Y:S01]  /*6050*/  UIADD3 UR9, UPT, UPT, UR13, 0x300, URZ ;  /* 0x000003000d097890 */ /* 0x000fe2000fffe0ff */
[----:B------:R-:W-:Y:S02]  /*6060*/  SEL R29, R29, RZ, P0 ;  /* 0x000000ff1d1d7207 */ /* 0x000fe40000000000 */
[----:B------:R-:W-:Y:S02]  /*6070*/  LOP3.LUT R28, R28, R3, RZ, 0x3c, !PT ;  /* 0x000000031c1c7212 */ /* 0x000fe400078e3cff */
[----:B------:R-:W-:Y:S01]  /*6080*/  IMAD.U32 R11, RZ, RZ, UR8 ;  /* 0x00000008ff0b7e24 */ /* 0x000fe2000f8e00ff */
[----:B------:R-:W-:Y:S01]  /*6090*/  @!P5 R2UR UR18, R10 ;  /* 0x000000000a12d2ca */ /* 0x000fe200000e0000 */
[----:B------:R-:W-:Y:S01]  /*60a0*/  @!UP1 UIADD3 UR8, UPT, UPT, UR14, 0x400, URZ ;  /* 0x000004000e089890 */ /* 0x000fe2000fffe0ff */
[----:B------:R-:W-:Y:S02]  /*60b0*/  VOTEU.ALL UP1, P5 ;  /* 0x0000000000ff7886 */ /* 0x000fe40002820000 */
[----:B------:R-:W-:Y:S01]  /*60c0*/  @!P5 R2UR UR19, R11 ;  /* 0x000000000b13d2ca */ /* 0x000fe200000e0000 */
[----:B------:R-:W-:Y:S11]  /*60d0*/  UPRMT UR14, UR37, 0x654, UR9 ;  /* 0x00000654250e7896 */ /* 0x000ff60008000009 */
[----:B------:R-:W-:Y:S01]  /*60e0*/  @!UPT UIADD3 URZ, UPT, UPT, URZ, URZ, URZ ;  /* 0x000000fffffff290 */ /* 0x000fe2000fffe0ff */
[----:B------:R2:W-:Y:S01]  /*60f0*/  @!UP1 UTMALDG.3D [UR8], [UR18], desc[UR16] ;  /* 0x00001008120095b4 */ /* 0x0005e20008011000 */
[----:B------:R2:W-:Y:S01]  /*6100*/  @!P5 SYNCS.ARRIVE.TRANS64.RED.A0TR RZ, [UR13+0x300], R25 ;  /* 0x00030019ffffd9a7 */ /* 0x0005e2000830040d */
[----:B------:R-:W-:Y:S04]  /*6110*/  UISETP.NE.AND UP1, UPT, UR15, 0x2, UPT ;  /* 0x000000020f00788c */ /* 0x000fe8000bf25270 */
[----:B------:R-:W-:Y:S02]  /*6120*/  USEL UR13, URZ, 0x1, UP1 ;  /* 0x00000001ff0d7887 */ /* 0x000fe40008800000 */
[----:B------:R-:W-:Y:S02]  /*6130*/  USEL UR15, UR15, URZ, UP1 ;  /* 0x000000ff0f0f7287 */ /* 0x000fe40008800000 */
[----:B------:R-:W-:Y:S02]  /*6140*/  UPLOP3.LUT UP1, UPT, UPT, UPT, UPT, 0x80, 0x8 ;  /* 0x000000000008789c */ /* 0x000fe40003f2f070 */
[----:B------:R-:W-:Y:S01]  /*6150*/  LOP3.LUT R30, R30, UR13, RZ, 0x3c, !PT ;  /* 0x0000000d1e1e7c12 */ /* 0x000fe2000f8e3cff */
[----:B------:R-:W-:Y:S01]  /*6160*/  SYNCS.ARRIVE.TRANS64.RED.A1T0 RZ, [UR14], RZ ;  /* 0x000000ffffff79a7 */ /* 0x000fe2000810040e */
[----:B------:R-:W-:Y:S07]  /*6170*/  @P3 BRA `(.L_x_120) ;  /* 0xfffffff400983947 */ /* 0x000fee000383ffff */
[----:B------:R-:W-:Y:S01]  /*6180*/  UIADD3 UR7, UPT, UPT, UR7, 0x310, URZ ;  /* 0x0000031007077890 */ /* 0x000fe2000fffe0ff */
[----:B------:R-:W-:-:S03]  /*6190*/  SHF.L.U32 R3, R30, 0x1f, RZ ;  /* 0x0000001f1e037819 */ /* 0x000fc600000006ff */
[----:B------:R-:W-:-:S09]  /*61a0*/  ULEA UR4, UR15, UR7, 0x3 ;  /* 0x000000070f047291 */ /* 0x000fd2000f8e18ff */
[----:B------:R-:W1:Y:S02]  /*61b0*/  SYNCS.PHASECHK.TRANS64.TRYWAIT P0, [UR4], R3 ;  /* 0x00000003ff0075a7 */ /* 0x000e640008001104 */
[----:B-1----:R-:W-:Y:S05]  /*61c0*/  @!P0 BRA `(.L_x_121) ;  /* 0x0000003000b88947 */ /* 0x002fea0003800000 */
.L_x_267:
[----:B------:R-:W-:-:S04]  /*61d0*/  UIADD3 UR5, UPT, UPT, UR15, 0x1, URZ ;  /* 0x000000010f057890 */ /* 0x000fc8000fffe0ff */
[----:B------:R-:W-:-:S04]  /*61e0*/  UISETP.NE.AND UP0, UPT, UR5, 0x2, UPT ;  /* 0x000000020500788c */ /* 0x000fc8000bf05270 */
[----:B------:R-:W-:Y:S02]  /*61f0*/  USEL UR4, URZ, 0x1, UP0 ;  /* 0x00000001ff047887 */ /* 0x000fe40008000000 */
[----:B------:R-:W-:-:S04]  /*6200*/  USEL UR5, UR5, URZ, UP0 ;  /* 0x000000ff05057287 */ /* 0x000fc80008000000 */
[----:B------:R-:W-:Y:S01]  /*6210*/  ULEA UR5, UR5, UR7, 0x3 ;  /* 0x0000000705057291 */ /* 0x000fe2000f8e18ff */
[----:B-1----:R-:W-:-:S04]  /*6220*/  LOP3.LUT R3, R30, UR4, RZ, 0x3c, !PT ;  /* 0x000000041e037c12 */ /* 0x002fc8000f8e3cff */
[----:B------:R-:W-:Y:S01]  /*6230*/  SHF.L.U32 R3, R3, 0x1f, RZ ;  /* 0x0000001f03037819 */ /* 0x000fe200000006ff */
[----:B------:R-:W-:-:S07]  /*6240*/  IMAD.U32 R0, RZ, RZ, UR5 ;  /* 0x00000005ff007e24 */ /* 0x000fce000f8e00ff */
.L_x_122:
[----:B-1----:R1:W3:Y:S02]  /*6250*/  SYNCS.PHASECHK.TRANS64.TRYWAIT P0, [R0+URZ], R3 ;  /* 0x00000003000075a7 */ /* 0x0022e400080011ff */
[----:B---3--:R-:W-:Y:S05]  /*6260*/  @!P0 NANOSLEEP.SYNCS 0x989680 ;  /* 0x009896800000895d */ /* 0x008fea0003900000 */
[----:B------:R-:W3:Y:S02]  /*6270*/  @!P0 SYNCS.PHASECHK.TRANS64 P0, [R0+URZ], R3 ;  /* 0x00000003000085a7 */ /* 0x000ee400080010ff */
[----:B--23--:R-:W-:Y:S05]  /*6280*/  @P0 EXIT ;  /* 0x000000000000094d */ /* 0x00cfea0003800000 */
[----:B------:R-:W-:Y:S05]  /*6290*/  BRA `(.L_x_122) ;  /* 0xfffffffc00ec7947 */ /* 0x000fea000383ffff */
.L_x_112:
[----:B------:R-:W-:-:S06]  /*62a0*/  UISETP.GE.AND UP1, UPT, UR8, 0x4, UPT ;  /* 0x000000040800788c */ /* 0x000fcc000bf26270 */
[----:B------:R-:W-:-:S13]  /*62b0*/  PLOP3.LUT P0, PT, PT, PT, UP1, 0x80, 0x8 ;  /* 0x000000000008781c */ /* 0x000fda0003f0f018 */
[----:B------:R-:W-:Y:S05]  /*62c0*/  @!P0 EXIT ;  /* 0x000000000000894d */ /* 0x000fea0003800000 */
[----:B------:R-:W-:Y:S01]  /*62d0*/  BAR.SYNC.DEFER_BLOCKING 0x6, 0xa0 ;  /* 0x0182800000007b1d */ /* 0x000fe20000010000 */
[C---:B------:R-:W-:Y:S02]  /*62e0*/  IMAD.SHL.U32 R3, R87.reuse, 0x10, RZ ;  /* 0x0000001057037824 */ /* 0x040fe400078e00ff */
[----:B------:R-:W-:Y:S02]  /*62f0*/  HFMA2 R84, -RZ, RZ, 0, 0 ;  /* 0x00000000ff547431 */ /* 0x000fe400000001ff */
[C---:B------:R-:W-:Y:S01]  /*6300*/  IMAD.SHL.U32 R86, R87.reuse, 0x2, RZ ;  /* 0x0000000257567824 */ /* 0x040fe200078e00ff */
[----:B------:R-:W-:Y:S01]  /*6310*/  CS2R R82, SRZ ;  /* 0x0000000000527805 */ /* 0x000fe2000001ff00 */
[----:B------:R-:W-:Y:S01]  /*6320*/  IMAD.U32 R33, R87, 0x10000, RZ ;  /* 0x0001000057217824 */ /* 0x000fe200078e00ff */
[----:B------:R-:W-:Y:S01]  /*6330*/  UMOV UR42, 0x400 ;  /* 0x00000400002a7882 */ /* 0x000fe20000000000 */
[----:B------:R-:W1:Y:S01]  /*6340*/  LDC R73, c[0x0][0x370] ;  /* 0x0000dc00ff497b82 */ /* 0x000e620000000800 */
[----:B------:R-:W-:Y:S01]  /*6350*/  ULEA UR42, UR37, UR42, 0x18 ;  /* 0x0000002a252a7291 */ /* 0x000fe2000f8ec0ff */
[----:B------:R-:W-:Y:S01]  /*6360*/  LOP3.LUT P0, R5, R3, 0x40, RZ, 0xc0, !PT ;  /* 0x0000004003057812 */ /* 0x000fe2000780c0ff */
[----:B------:R-:W-:Y:S01]  /*6370*/  IMAD.MOV.U32 R85, RZ, RZ, 0x1 ;  /* 0x00000001ff557424 */ /* 0x000fe200078e00ff */
[----:B------:R-:W-:Y:S01]  /*6380*/  LOP3.LUT R33, R33, 0x600000, RZ, 0xc0, !PT ;  /* 0x0060000021217812 */ /* 0x000fe200078ec0ff */
[----:B------:R-:W-:Y:S01]  /*6390*/  IMAD.MOV.U32 R30, RZ, RZ, RZ ;  /* 0x000000ffff1e7224 */ /* 0x000fe200078e00ff */
[----:B------:R-:W-:Y:S01]  /*63a0*/  LOP3.LUT R86, R5, 0x8, R86, 0xf8, !PT ;  /* 0x0000000805567812 */ /* 0x000fe200078ef856 */
[----:B------:R-:W-:Y:S01]  /*63b0*/  IMAD.MOV.U32 R90, RZ, RZ, RZ ;  /* 0x000000ffff5a7224 */ /* 0x000fe200078e00ff */
[----:B------:R-:W2:Y:S01]  /*63c0*/  LDC R28, c[0x0][0xb0c] ;  /* 0x0002c300ff1c7b82 */ /* 0x000ea20000000800 */
[----:B------:R-:W-:Y:S01]  /*63d0*/  P2R R75, PR, RZ, 0x1 ;  /* 0x00000001ff4b7803 */ /* 0x000fe20000000000 */
[----:B------:R-:W-:Y:S01]  /*63e0*/  IMAD.MOV.U32 R81, RZ, RZ, RZ ;  /* 0x000000ffff517224 */ /* 0x000fe200078e00ff */
[----:B------:R-:W-:Y:S01]  /*63f0*/  LOP3.LUT R86, R86, 0x7b0, R3, 0xf8, !PT ;  /* 0x000007b056567812 */ /* 0x000fe200078ef803 */
[----:B------:R-:W4:Y:S01]  /*6400*/  LDCU.64 UR46, c[0x0][0x348] ;  /* 0x00006900ff2e77ac */ /* 0x000f220008000a00 */
[----:B------:R-:W-:-:S02]  /*6410*/  LOP3.LUT R87, R87, 0x60, RZ, 0xc0, !PT ;  /* 0x0000006057577812 */ /* 0x000fc400078ec0ff */
[----:B------:R-:W-:Y:S01]  /*6420*/  SHF.L.U32 R86, R86, 0x1, RZ ;  /* 0x0000000156567819 */ /* 0x000fe200000006ff */
[----:B------:R-:W1:Y:S01]  /*6430*/  LDC R71, c[0x0][0xb20] ;  /* 0x0002c800ff477b82 */ /* 0x000e620000000800 */
[----:B------:R-:W3:Y:S01]  /*6440*/  LDS R0, [UR42+0x3e0] ;  /* 0x0003e02aff007984 */ /* 0x000ee20008000800 */
[----:B------:R-:W1:Y:S01]  /*6450*/  LDCU.64 UR38, c[0x0][0x888] ;  /* 0x00011100ff2677ac */ /* 0x000e620008000a00 */
[----:B------:R-:W-:-:S05]  /*6460*/  UIADD3 UR44, UPT, UPT, UR42, 0x400, URZ ;  /* 0x000004002a2c7890 */ /* 0x000fca000fffe0ff */
[----:B------:R-:W1:Y:S01]  /*6470*/  LDC R27, c[0x0][0xb30] ;  /* 0x0002cc00ff1b7b82 */ /* 0x000e620000000800 */
[----:B------:R-:W-:-:S07]  /*6480*/  UMOV UR43, URZ ;  /* 0x000000ff002b7c82 */ /* 0x000fce0008000000 */
[----:B------:R-:W1:Y:S08]  /*6490*/  LDC.64 R60, c[0x0][0xb10] ;  /* 0x0002c400ff3c7b82 */ /* 0x000e700000000a00 */
[----:B------:R-:W1:Y:S08]  /*64a0*/  LDC.64 R24, c[0x0][0xb18] ;  /* 0x0002c600ff187b82 */ /* 0x000e700000000a00 */
[----:B------:R-:W1:Y:S08]  /*64b0*/  LDC.64 R56, c[0x0][0x888] ;  /* 0x00022200ff387b82 */ /* 0x000e700000000a00 */
[----:B------:R-:W1:Y:S01]  /*64c0*/  LDC.64 R22, c[0x0][0xb28] ;  /* 0x0002ca00ff167b82 */ /* 0x000e620000000a00 */
[----:B---3--:R-:W-:-:S07]  /*64d0*/  IADD3 R33, PT, PT, R0, R33, RZ ;  /* 0x0000002100217210 */ /* 0x008fce0007ffe0ff */
[----:B------:R-:W3:Y:S08]  /*64e0*/  LDC.64 R58, c[0x0][0x890] ;  /* 0x00022400ff3a7b82 */ /* 0x000ef00000000a00 */
[----:B------:R-:W1:Y:S08]  /*64f0*/  LDC.64 R54, c[0x0][0x8b0] ;  /* 0x00022c00ff367b82 */ /* 0x000e700000000a00 */
[----:B------:R-:W1:Y:S08]  /*6500*/  LDC.64 R52, c[0x0][0x8a8] ;  /* 0x00022a00ff347b82 */ /* 0x000e700000000a00 */
[----:B--2-4-:R-:W1:Y:S02]  /*6510*/  LDC R72, c[0x0][0x374] ;  /* 0x0000dd00ff487b82 */ /* 0x014e640000000800 */
.L_x_142:
[C---:B------:R-:W-:Y:S02]  /*6520*/  LEA R0, R90.reuse, UR42, 0x3 ;  /* 0x0000002a5a007c11 */ /* 0x040fe4000f8e18ff */
[----:B------:R-:W-:Y:S02]  /*6530*/  SHF.L.U32 R3, R83, 0x1f, RZ ;  /* 0x0000001f53037819 */ /* 0x000fe400000006ff */
[----:B------:R-:W-:Y:S02]  /*6540*/  LEA R16, R90, UR42, 0x4 ;  /* 0x0000002a5a107c11 */ /* 0x000fe4000f8e20ff */
[----:B------:R-:W2:Y:S02]  /*6550*/  SYNCS.PHASECHK.TRANS64.TRYWAIT P0, [R0+URZ+0x330], R3 ;  /* 0x00033003000075a7 */ /* 0x000ea400080011ff */
[----:B-12---:R-:W-:Y:S05]  /*6560*/  @!P0 BRA `(.L_x_123) ;  /* 0x0000002c00e88947 */ /* 0x006fea0003800000 */
.L_x_268:
[----:B------:R-:W4:Y:S01]  /*6570*/  LDC.64 R12, c[0x0][0xb10] ;  /* 0x0002c400ff0c7b82 */ /* 0x000f220000000a00 */
[----:B------:R-:W3:Y:S01]  /*6580*/  LDS.128 R16, [R16+0x3c0] ;  /* 0x0003c00010107984 */ /* 0x000ee20000000c00 */
[----:B-1----:R-:W-:Y:S01]  /*6590*/  ISETP.NE.AND P1, PT, R27, 0x1, PT ;  /* 0x000000011b00780c */ /* 0x002fe20003f25270 */
[----:B--2---:R-:W-:Y:S01]  /*65a0*/  VIADD R0, R0, 0x340 ;  /* 0x0000034000007836 */ /* 0x004fe20000000000 */
[----:B------:R-:W-:Y:S04]  /*65b0*/  ISETP.GE.AND P0, PT, R26, 0x1, PT ;  /* 0x000000011a00780c */ /* 0x000fe80003f06270 */
[----:B------:R-:W1:Y:S01]  /*65c0*/  LDC.64 R10, c[0x0][0xb18] ;  /* 0x0002c600ff0a7b82 */ /* 0x000e620000000a00 */
[----:B------:R-:W-:Y:S01]  /*65d0*/  PRMT R0, RZ, 0x654, R0 ;  /* 0x00000654ff007816 */ /* 0x000fe20000000000 */
[----:B------:R-:W-:Y:S01]  /*65e0*/  @!PT LDS RZ, [RZ] ;  /* 0x00000000fffff984 */ /* 0x000fe20000000800 */
[----:B------:R-:W-:Y:S01]  /*65f0*/  @!PT LDS RZ, [RZ] ;  /* 0x00000000fffff984 */ /* 0x000fe20000000800 */
[----:B------:R-:W-:Y:S01]  /*6600*/  @!PT LDS RZ, [RZ] ;  /* 0x00000000fffff984 */ /* 0x000fe20000000800 */
[----:B------:R-:W-:Y:S01]  /*6610*/  @!PT LDS RZ, [RZ] ;  /* 0x00000000fffff984 */ /* 0x000fe20000000800 */
[----:B------:R2:W-:Y:S06]  /*6620*/  MEMBAR.ALL.CTA ;  /* 0x0000000000007992 */ /* 0x0005ec0000008000 */
[----:B--2---:R-:W2:Y:S01]  /*6630*/  FENCE.VIEW.ASYNC.S ;  /* 0x00000000000073c6 */ /* 0x004ea20000000000 */
[----:B------:R-:W1:Y:S08]  /*6640*/  @!P1 LDC R14, c[0x0][0xb20] ;  /* 0x0002c800ff0e9b82 */ /* 0x000e700000000800 */
[----:B------:R-:W1:Y:S01]  /*6650*/  @!P1 LDC R9, c[0x0][0xb0c] ;  /* 0x0002c300ff099b82 */ /* 0x000e620000000800 */
[----:B--2---:R2:W-:Y:S01]  /*6660*/  SYNCS.ARRIVE.TRANS64.RED.A1T0 RZ, [R0+URZ], RZ ;  /* 0x000000ff00ff79a7 */ /* 0x0045e200081004ff */
[----:B---3--:R-:W-:Y:S04]  /*6670*/  LOP3.LUT P4, RZ, R18, 0x1, RZ, 0xc0, !PT ;  /* 0x0000000112ff7812 */ /* 0x008fe8000788c0ff */
[----:B------:R-:W-:Y:S09]  /*6680*/  P2R R88, PR, RZ, 0x10 ;  /* 0x00000010ff587803 */ /* 0x000ff20000000000 */
[----:B------:R-:W-:Y:S02]  /*6690*/  @P4 MOV R31, R16 ;  /* 0x00000010001f4202 */ /* 0x000fe40000000f00 */
[----:B------:R-:W-:Y:S01]  /*66a0*/  @P4 LOP3.LUT R29, R17, 0xffff, RZ, 0xc0, !PT ;  /* 0x0000ffff111d4812 */ /* 0x000fe200078ec0ff */
[----:B--2-4-:R-:W-:Y:S06]  /*66b0*/  @!P0 BRA `(.L_x_124) ;  /* 0x0000000000a48947 */ /* 0x014fec0003800000 */
[----:B------:R-:W-:Y:S01]  /*66c0*/  IMAD.HI.U32 R34, R72, R25, RZ ;  /* 0x0000001948227227 */ /* 0x000fe200078e00ff */
[----:B------:R-:W-:Y:S02]  /*66d0*/  ISETP.NE.AND P0, PT, R24, 0x1, PT ;  /* 0x000000011800780c */ /* 0x000fe40003f05270 */
[----:B------:R-:W-:Y:S01]  /*66e0*/  ISETP.NE.AND P2, PT, R26, 0x1, PT ;  /* 0x000000011a00780c */ /* 0x000fe20003f45270 */
[-C--:B------:R-:W-:Y:S01]  /*66f0*/  IMAD.HI.U32 R20, R73, R60.reuse, RZ ;  /* 0x0000003c49147227 */ /* 0x080fe200078e00ff */
[----:B------:R-:W-:Y:S02]  /*6700*/  SHF.R.U32.HI R21, RZ, R71, R34 ;  /* 0x00000047ff157219 */ /* 0x000fe40000011622 */
[----:B------:R-:W-:Y:S01]  /*6710*/  ISETP.NE.AND P3, PT, R28, 0x1, PT ;  /* 0x000000011c00780c */ /* 0x000fe20003f65270 */
[----:B------:R-:W-:Y:S01]  /*6720*/  IMAD.HI.U32 R38, R29, R25, RZ ;  /* 0x000000191d267227 */ /* 0x000fe200078e00ff */
[----:B------:R-:W-:Y:S02]  /*6730*/  SHF.R.U32.HI R20, RZ, R61, R20 ;  /* 0x0000003dff147219 */ /* 0x000fe40000011614 */
[----:B------:R-:W-:Y:S01]  /*6740*/  SEL R3, R72, R21, !P0 ;  /* 0x0000001548037207 */ /* 0x000fe20004000000 */
[----:B------:R-:W-:Y:S01]  /*6750*/  IMAD.HI.U32 R36, R31, R60, RZ ;  /* 0x0000003c1f247227 */ /* 0x000fe200078e00ff */
[----:B------:R-:W-:Y:S03]  /*6760*/  SEL R7, R73, R20, !P3 ;  /* 0x0000001449077207 */ /* 0x000fe60005800000 */
[-C--:B------:R-:W-:Y:S01]  /*6770*/  IMAD.HI.U32 R20, R3, R22.reuse, RZ ;  /* 0x0000001603147227 */ /* 0x080fe200078e00ff */
[----:B------:R-:W-:Y:S03]  /*6780*/  SHF.R.U32.HI R36, RZ, R61, R36 ;  /* 0x0000003dff247219 */ /* 0x000fe60000011624 */
[----:B------:R-:W-:Y:S01]  /*6790*/  IMAD.HI.U32 R34, R7, R22, RZ ;  /* 0x0000001607227227 */ /* 0x000fe200078e00ff */
[----:B------:R-:W-:Y:S02]  /*67a0*/  @P2 SHF.R.U32.HI R3, RZ, R23, R20 ;  /* 0x00000017ff032219 */ /* 0x000fe40000011614 */
[----:B------:R-:W-:Y:S02]  /*67b0*/  SHF.R.U32.HI R20, RZ, R71, R38 ;  /* 0x00000047ff147219 */ /* 0x000fe40000011626 */
[----:B------:R-:W-:Y:S01]  /*67c0*/  @P2 SHF.R.U32.HI R7, RZ, R23, R34 ;  /* 0x00000017ff072219 */ /* 0x000fe20000011622 */
[C---:B------:R-:W-:Y:S01]  /*67d0*/  IMAD R2, R26.reuse, R3, RZ ;  /* 0x000000031a027224 */ /* 0x040fe200078e02ff */
[----:B------:R-:W-:Y:S02]  /*67e0*/  SEL R5, R29, R20, !P0 ;  /* 0x000000141d057207 */ /* 0x000fe40004000000 */
[----:B------:R-:W-:Y:S01]  /*67f0*/  SEL R3, R31, R36, !P3 ;  /* 0x000000241f037207 */ /* 0x000fe20005800000 */
[----:B------:R-:W-:Y:S01]  /*6800*/  IMAD R4, R26, R7, RZ ;  /* 0x000000071a047224 */ /* 0x000fe200078e02ff */
[C---:B------:R-:W-:Y:S01]  /*6810*/  ISETP.GE.AND P0, PT, R5.reuse, R2, PT ;  /* 0x000000020500720c */ /* 0x040fe20003f06270 */
[----:B------:R-:W-:Y:S03]  /*6820*/  IMAD.HI.U32 R6, R5, R22, RZ ;  /* 0x0000001605067227 */ /* 0x000fe600078e00ff */
[----:B------:R-:W-:Y:S01]  /*6830*/  ISETP.GE.OR P0, PT, R3, R4, P0 ;  /* 0x000000040300720c */ /* 0x000fe20000706670 */
[----:B------:R-:W-:Y:S01]  /*6840*/  IMAD.MOV R4, RZ, RZ, -R3 ;  /* 0x000000ffff047224 */ /* 0x000fe200078e0a03 */
[-C--:B------:R-:W-:Y:S03]  /*6850*/  SHF.R.U32.HI R6, RZ, R23.reuse, R6 ;  /* 0x00000017ff067219 */ /* 0x080fe60000011606 */
[----:B------:R-:W-:Y:S01]  /*6860*/  IMAD R31, R28, R4, R31 ;  /* 0x000000041c1f7224 */ /* 0x000fe200078e021f */
[----:B------:R-:W-:Y:S05]  /*6870*/  SEL R15, R5, R6, !P2 ;  /* 0x00000006050f7207 */ /* 0x000fea0005000000 */
[----:B------:R-:W-:Y:S02]  /*6880*/  IMAD.MOV R6, RZ, RZ, -R15 ;  /* 0x000000ffff067224 */ /* 0x000fe400078e0a0f */
[C---:B------:R-:W-:Y:S04]  /*6890*/  @!P0 IMAD.HI.U32 R2, R3.reuse, R22, RZ ;  /* 0x0000001603028227 */ /* 0x040fe800078e00ff */
[----:B------:R-:W-:Y:S01]  /*68a0*/  IMAD R6, R26, R6, R5 ;  /* 0x000000061a067224 */ /* 0x000fe200078e0205 */
[----:B------:R-:W-:Y:S04]  /*68b0*/  @!P0 SHF.R.U32.HI R2, RZ, R23, R2 ;  /* 0x00000017ff028219 */ /* 0x000fe80000011602 */
[----:B------:R-:W-:Y:S02]  /*68c0*/  @!P0 SEL R0, R3, R2, !P2 ;  /* 0x0000000203008207 */ /* 0x000fe40005000000 */
[----:B------:R-:W-:Y:S02]  /*68d0*/  IADD3 R2, PT, PT, -R5, RZ, RZ ;  /* 0x000000ff05027210 */ /* 0x000fe40007ffe1ff */
[----:B------:R-:W-:Y:S01]  /*68e0*/  @!P0 IADD3 R8, PT, PT, R15, -R0, RZ ;  /* 0x800000000f088210 */ /* 0x000fe20007ffe0ff */
[----:B------:R-:W-:Y:S02]  /*68f0*/  @!P0 IMAD R0, R7, R6, R0 ;  /* 0x0000000607008224 */ /* 0x000fe400078e0200 */
[----:B------:R-:W-:Y:S02]  /*6900*/  IMAD R29, R24, R2, R29 ;  /* 0x00000002181d7224 */ /* 0x000fe400078e021d */
[----:B------:R-:W-:Y:S02]  /*6910*/  @!P0 IMAD R5, R8, R26, R3 ;  /* 0x0000001a08058224 */ /* 0x000fe400078e0203 */
[----:B------:R-:W-:Y:S04]  /*6920*/  @!P0 IMAD.MOV.U32 R3, RZ, RZ, R0 ;  /* 0x000000ffff038224 */ /* 0x000fe800078e0000 */
[----:B------:R-:W-:Y:S02]  /*6930*/  IMAD R31, R3, R28, R31 ;  /* 0x0000001c031f7224 */ /* 0x000fe400078e021f */
[----:B------:R-:W-:Y:S07]  /*6940*/  IMAD R29, R5, R24, R29 ;  /* 0x00000018051d7224 */ /* 0x000fee00078e021d */
.L_x_124:
[----:B------:R-:W-:Y:S01]  /*6950*/  @!P1 IMAD.HI.U32 R0, R31, R12, RZ ;  /* 0x0000000c1f009227 */ /* 0x000fe200078e00ff */
[----:B-1----:R-:W-:Y:S01]  /*6960*/  @!P1 ISETP.NE.AND P0, PT, R10, 0x1, PT ;  /* 0x000000010a00980c */ /* 0x002fe20003f05270 */
[----:B------:R-:W-:Y:S01]  /*6970*/  ULOP3.LUT UP0, URZ, UR44, 0x90, URZ, 0xc0, !UPT ;  /* 0x000000902cff7892 */ /* 0x000fe2000f80c0ff */
[----:B------:R-:W-:Y:S01]  /*6980*/  @!P1 ISETP.NE.AND P2, PT, R9, 0x1, PT ;  /* 0x000000010900980c */ /* 0x000fe20003f45270 */
[----:B------:R-:W-:Y:S01]  /*6990*/  @!P1 IMAD.HI.U32 R3, R29, R11, RZ ;  /* 0x0000000b1d039227 */ /* 0x000fe200078e00ff */
[----:B------:R-:W-:Y:S02]  /*69a0*/  @!P1 SHF.R.U32.HI R0, RZ, R13, R0 ;  /* 0x0000000dff009219 */ /* 0x000fe40000011600 */
[----:B------:R-:W-:Y:S01]  /*69b0*/  @P4 SHF.R.U32.HI R80, RZ, 0x10, R17 ;  /* 0x00000010ff504819 */ /* 0x000fe20000011611 */
[----:B------:R-:W-:Y:S01]  /*69c0*/  VIADD R90, R90, 0x1 ;  /* 0x000000015a5a7836 */ /* 0x000fe20000000000 */
[----:B------:R-:W-:Y:S02]  /*69d0*/  @!P1 SHF.R.U32.HI R2, RZ, R14, R3 ;  /* 0x0000000eff029219 */ /* 0x000fe40000011603 */
[----:B------:R-:W-:Y:S02]  /*69e0*/  @!P1 SEL R3, R31, R0, !P2 ;  /* 0x000000001f039207 */ /* 0x000fe40005000000 */
[----:B------:R-:W-:Y:S05]  /*69f0*/  @!P1 SEL R2, R29, R2, !P0 ;  /* 0x000000021d029207 */ /* 0x000fea0004000000 */
[----:B------:R-:W-:Y:S02]  /*6a00*/  @!P1 IMAD.IADD R0, R2, 0x1, -R3 ;  /* 0x0000000102009824 */ /* 0x000fe400078e0a03 */
[----:B------:R-:W-:Y:S02]  /*6a10*/  @!P1 IMAD.IADD R2, R3, 0x1, -R2 ;  /* 0x0000000103029824 */ /* 0x000fe400078e0a02 */
[----:B------:R-:W-:Y:S02]  /*6a20*/  @!P1 IMAD R31, R0, R9, R31 ;  /* 0x00000009001f9224 */ /* 0x000fe400078e021f */
[----:B------:R-:W-:Y:S01]  /*6a30*/  @!P1 IMAD R29, R2, R10, R29 ;  /* 0x0000000a021d9224 */ /* 0x000fe200078e021d */
[----:B------:R-:W-:Y:S06]  /*6a40*/  BRA.U !UP0, `(.L_x_125) ;  /* 0x00000001087c7547 */ /* 0x000fec000b800000 */
[----:B------:R-:W1:Y:S01]  /*6a50*/  LDCU.64 UR8, c[0x4][0x80] ;  /* 0x01001000ff0877ac */ /* 0x000e620008000a00 */
[----:B------:R-:W-:Y:S01]  /*6a60*/  MOV R2, 0x0 ;  /* 0x0000000000027802 */ /* 0x000fe20000000f00 */
[----:B------:R-:W-:Y:S02]  /*6a70*/  HFMA2 R12, -RZ, RZ, 0, 5.9604644775390625e-08 ;  /* 0x00000001ff0c7431 */ /* 0x000fe400000001ff */
[----:B------:R-:W-:Y:S01]  /*6a80*/  IMAD.MOV.U32 R8, RZ, RZ, 0x70 ;  /* 0x00000070ff087424 */ /* 0x000fe200078e00ff */
[----:B------:R2:W3:Y:S01]  /*6a90*/  LDC.64 R14, c[0x4][R2] ;  /* 0x01000000020e7b82 */ /* 0x0004e20000000a00 */
[----:B------:R-:W4:Y:S01]  /*6aa0*/  LDCU.64 UR6, c[0x4][0x88] ;  /* 0x01001100ff0677ac */ /* 0x000f220008000a00 */
[----:B------:R-:W-:Y:S01]  /*6ab0*/  IMAD.MOV.U32 R13, RZ, RZ, RZ ;  /* 0x000000ffff0d7224 */ /* 0x000fe200078e00ff */
[----:B------:R-:W2:Y:S01]  /*6ac0*/  LDCU.64 UR4, c[0x4][0x8] ;  /* 0x01000100ff0477ac */ /* 0x000ea20008000a00 */
[----:B-1----:R-:W-:Y:S01]  /*6ad0*/  MOV R5, UR9 ;  /* 0x0000000900057c02 */ /* 0x002fe20008000f00 */
[----:B------:R-:W-:Y:S01]  /*6ae0*/  IMAD.U32 R4, RZ, RZ, UR8 ;  /* 0x00000008ff047e24 */ /* 0x000fe2000f8e00ff */
[----:B----4-:R-:W-:Y:S01]  /*6af0*/  MOV R7, UR7 ;  /* 0x0000000700077c02 */ /* 0x010fe20008000f00 */
[----:B------:R-:W-:Y:S01]  /*6b00*/  IMAD.U32 R6, RZ, RZ, UR6 ;  /* 0x00000006ff067e24 */ /* 0x000fe2000f8e00ff */
[----:B--2---:R-:W-:Y:S01]  /*6b10*/  MOV R11, UR5 ;  /* 0x00000005000b7c02 */ /* 0x004fe20008000f00 */
[----:B------:R-:W-:Y:S02]  /*6b20*/  IMAD.U32 R10, RZ, RZ, UR4 ;  /* 0x00000004ff0a7e24 */ /* 0x000fe4000f8e00ff */
[----:B------:R-:W-:Y:S07]  /*6b30*/  LEPC R20, `(.L_x_126) ;  /* 0x000000001014794e */ /* 0x000fee0000000000 */
[----:B---3-5:R-:W-:Y:S05]  /*6b40*/  CALL.ABS.NOINC R14 ;  /* 0x000000000e007343 */ /* 0x028fea0003c00000 */
.L_x_126:
[----:B------:R-:W1:Y:S01]  /*6b50*/  LDCU.64 UR8, c[0x4][0x80] ;  /* 0x01001000ff0877ac */ /* 0x000e620008000a00 */
[----:B------:R-:W2:Y:S01]  /*6b60*/  LDC.64 R2, c[0x4][R2] ;  /* 0x0100000002027b82 */ /* 0x000ea20000000a00 */
[----:B------:R-:W-:Y:S02]  /*6b70*/  HFMA2 R12, -RZ, RZ, 0, 5.9604644775390625e-08 ;  /* 0x00000001ff0c7431 */ /* 0x000fe400000001ff */
[----:B------:R-:W-:Y:S02]  /*6b80*/  IMAD.MOV.U32 R8, RZ, RZ, 0x70 ;  /* 0x00000070ff087424 */ /* 0x000fe400078e00ff */
[----:B------:R-:W-:Y:S01]  /*6b90*/  IMAD.MOV.U32 R13, RZ, RZ, RZ ;  /* 0x000000ffff0d7224 */ /* 0x000fe200078e00ff */
[----:B------:R-:W3:Y:S01]  /*6ba0*/  LDCU.64 UR6, c[0x4][0x88] ;  /* 0x01001100ff0677ac */ /* 0x000ee20008000a00 */
[----:B------:R-:W4:Y:S01]  /*6bb0*/  LDCU.64 UR4, c[0x4][0x8] ;  /* 0x01000100ff0477ac */ /* 0x000f220008000a00 */
[----:B-1----:R-:W-:Y:S02]  /*6bc0*/  MOV R4, UR8 ;  /* 0x0000000800047c02 */ /* 0x002fe40008000f00 */
[----:B------:R-:W-:Y:S02]  /*6bd0*/  MOV R5, UR9 ;  /* 0x0000000900057c02 */ /* 0x000fe40008000f00 */
[----:B---3--:R-:W-:Y:S01]  /*6be0*/  MOV R7, UR7 ;  /* 0x0000000700077c02 */ /* 0x008fe20008000f00 */
[----:B------:R-:W-:Y:S01]  /*6bf0*/  IMAD.U32 R6, RZ, RZ, UR6 ;  /* 0x00000006ff067e24 */ /* 0x000fe2000f8e00ff */
[----:B----4-:R-:W-:Y:S01]  /*6c00*/  MOV R11, UR5 ;  /* 0x00000005000b7c02 */ /* 0x010fe20008000f00 */
[----:B------:R-:W-:Y:S02]  /*6c10*/  IMAD.U32 R10, RZ, RZ, UR4 ;  /* 0x00000004ff0a7e24 */ /* 0x000fe4000f8e00ff */
[----:B------:R-:W-:Y:S07]  /*6c20*/  LEPC R20, `(.L_x_125) ;  /* 0x000000001014794e */ /* 0x000fee0000000000 */
[----:B--2---:R-:W-:Y:S05]  /*6c30*/  CALL.ABS.NOINC R2 ;  /* 0x0000000002007343 */ /* 0x004fea0003c00000 */
.L_x_125:
[----:B------:R-:W-:Y:S01]  /*6c40*/  ISETP.NE.U32.AND P1, PT, R58, RZ, PT ;  /* 0x000000ff3a00720c */ /* 0x000fe20003f25070 */
[----:B------:R-:W-:Y:S01]  /*6c50*/  UISETP.NE.AND UP1, UPT, UR45, URZ, UPT ;  /* 0x000000ff2d00728c */ /* 0x000fe2000bf25270 */
[----:B------:R-:W-:Y:S02]  /*6c60*/  ISETP.NE.U32.AND P4, PT, R54, RZ, PT ;  /* 0x000000ff3600720c */ /* 0x000fe40003f85070 */
[----:B------:R-:W-:Y:S02]  /*6c70*/  ISETP.NE.AND.EX P1, PT, R59, RZ, PT, P1 ;  /* 0x000000ff3b00720c */ /* 0x000fe40003f25310 */
[----:B------:R-:W-:Y:S02]  /*6c80*/  PLOP3.LUT P2, PT, PT, PT, PT, 0x8, 0x80 ;  /* 0x000000000080781c */ /* 0x000fe40003f4e170 */
[----:B------:R-:W-:Y:S02]  /*6c90*/  PLOP3.LUT P0, PT, PT, PT, UP1, 0x80, 0x8 ;  /* 0x000000000008781c */ /* 0x000fe40003f0f018 */
[----:B------:R-:W-:Y:S02]  /*6ca0*/  ISETP.NE.AND.EX P4, PT, R55, RZ, PT, P4 ;  /* 0x000000ff3700720c */ /* 0x000fe40003f85340 */
[----:B------:R-:W1:Y:S09]  /*6cb0*/  @UP1 LDCU.64 UR4, c[0x0][0x888] ;  /* 0x00011100ff0417ac */ /* 0x000e720008000a00 */
[----:B------:R-:W-:Y:S01]  /*6cc0*/  @P0 PLOP3.LUT P2, PT, P1, PT, PT, 0x80, 0x8 ;  /* 0x000000000008081c */ /* 0x000fe20000f4f070 */
[----:B-1----:R-:W-:Y:S04]  /*6cd0*/  @UP1 UISETP.NE.U32.AND UP0, UPT, UR4, URZ, UPT ;  /* 0x000000ff0400128c */ /* 0x002fe8000bf05070 */
[----:B------:R-:W-:Y:S04]  /*6ce0*/  @UP1 UISETP.NE.AND.EX UP0, UPT, UR5, URZ, UPT, UP0 ;  /* 0x000000ff0500128c */ /* 0x000fe8000bf05300 */
[----:B------:R-:W-:Y:S01]  /*6cf0*/  @UP1 USEL UR4, URZ, 0xffffffff, UP0 ;  /* 0xffffffffff041887 */ /* 0x000fe20008000000 */
[----:B------:R-:W-:Y:S11]  /*6d00*/  @!P1 BRA `(.L_x_127) ;  /* 0x00000000002c9947 */ /* 0x000ff60003800000 */
[----:B------:R-:W-:Y:S01]  /*6d10*/  ISETP.NE.U32.AND P3, PT, R56, RZ, PT ;  /* 0x000000ff3800720c */ /* 0x000fe20003f65070 */
[----:B------:R-:W-:Y:S03]  /*6d20*/  IMAD.MOV.U32 R70, RZ, RZ, 0x1 ;  /* 0x00000001ff467424 */ /* 0x000fe600078e00ff */
[----:B------:R-:W-:Y:S11]  /*6d30*/  ISETP.NE.AND.EX P3, PT, R57, RZ, PT, P3 ;  /* 0x000000ff3900720c */ /* 0x000ff60003f65330 */
[----:B------:R-:W-:Y:S02]  /*6d40*/  @!UPT UIADD3 URZ, UPT, UPT, URZ, URZ, URZ ;  /* 0x000000fffffff290 */ /* 0x000fe4000fffe0ff */
[----:B------:R-:W1:Y:S01]  /*6d50*/  @P3 LDC.64 R2, c[0x0][0x888] ;  /* 0x00022200ff023b82 */ /* 0x000e620000000a00 */
[----:B------:R-:W-:Y:S04]  /*6d60*/  @P3 IMAD R0, R58, UR36, RZ ;  /* 0x000000243a003c24 */ /* 0x000fe8000f8e02ff */
[----:B-1----:R-:W-:Y:S04]  /*6d70*/  @P3 IMAD.WIDE R2, R0, 0x4, R2 ;  /* 0x0000000400023825 */ /* 0x002fe800078e0202 */
[----:B------:R-:W-:Y:S01]  /*6d80*/  HFMA2 R0, -RZ, RZ, 0, 5.9604644775390625e-08 ;  /* 0x00000001ff007431 */ /* 0x000fe200000001ff */
[----:B-----5:R1:W5:Y:S04]  /*6d90*/  @P3 LDG.E R35, desc[UR40][R2.64] ;  /* 0x0000002802233981 */ /* 0x020368000c1e1900 */
[----:B------:R-:W-:Y:S01]  /*6da0*/  @!P3 PRMT R70, R0, 0x7610, R70 ;  /* 0x000076100046b816 */ /* 0x000fe20000000046 */
[----:B-1----:R-:W2:Y:S06]  /*6db0*/  @!P3 LDC R35, c[0x0][0x880] ;  /* 0x00022000ff23bb82 */ /* 0x002eac0000000800 */
.L_x_127:
[----:B------:R-:W-:Y:S05]  /*6dc0*/  @!P4 BRA `(.L_x_128) ;  /* 0x000000000020c947 */ /* 0x000fea0003800000 */
[----:B------:R-:W-:Y:S04]  /*6dd0*/  ISETP.NE.U32.AND P3, PT, R52, RZ, PT ;  /* 0x000000ff3400720c */ /* 0x000fe80003f65070 */
[----:B------:R-:W-:Y:S11]  /*6de0*/  ISETP.NE.AND.EX P3, PT, R53, RZ, PT, P3 ;  /* 0x000000ff3500720c */ /* 0x000ff60003f65330 */
[----:B------:R-:W-:Y:S02]  /*6df0*/  @!UPT UIADD3 URZ, UPT, UPT, URZ, URZ, URZ ;  /* 0x000000fffffff290 */ /* 0x000fe4000fffe0ff */
[----:B------:R-:W1:Y:S01]  /*6e00*/  @P3 LDC.64 R2, c[0x0][0x8a8] ;  /* 0x00022a00ff023b82 */ /* 0x000e620000000a00 */
[----:B------:R-:W-:Y:S04]  /*6e10*/  @P3 IMAD R0, R54, UR36, RZ ;  /* 0x0000002436003c24 */ /* 0x000fe8000f8e02ff */
[----:B-1----:R-:W-:Y:S05]  /*6e20*/  @P3 IMAD.WIDE R2, R0, 0x4, R2 ;  /* 0x0000000400023825 */ /* 0x002fea00078e0202 */
[----:B-----5:R1:W5:Y:S02]  /*6e30*/  @P3 LDG.E R32, desc[UR40][R2.64] ;  /* 0x0000002802203981 */ /* 0x020364000c1e1900 */
[----:B-1----:R-:W3:Y:S02]  /*6e40*/  @!P3 LDC R32, c[0x0][0x8a0] ;  /* 0x00022800ff20bb82 */ /* 0x002ee40000000800 */
.L_x_128:
[----:B--2--5:R-:W-:Y:S01]  /*6e50*/  @P0 FSETP.NEU.AND P4, PT, R35, RZ, PT ;  /* 0x000000ff2300020b */ /* 0x024fe20003f8d000 */
[----:B------:R-:W-:Y:S01]  /*6e60*/  IMAD.U32 R0, RZ, RZ, UR4 ;  /* 0x00000004ff007e24 */ /* 0x000fe2000f8e00ff */
[----:B------:R-:W-:Y:S01]  /*6e70*/  @P0 LOP3.LUT P3, RZ, R70, 0xff, RZ, 0xc0, !PT ;  /* 0x000000ff46ff0812 */ /* 0x000fe2000786c0ff */
[C---:B------:R-:W-:Y:S01]  /*6e80*/  IMAD.SHL.U32 R91, R82.reuse, 0x1000, RZ ;  /* 0x00001000525b7824 */ /* 0x040fe200078e00ff */
[----:B------:R-:W-:Y:S01]  /*6e90*/  @P0 SEL R5, RZ, 0xffffffff, P4 ;  /* 0xffffffffff050807 */ /* 0x000fe20002000000 */
[----:B------:R-:W-:Y:S01]  /*6ea0*/  BSSY B1, `(.L_x_129) ;  /* 0x0000033000017945 */ /* 0x000fe20003800000 */
[----:B------:R-:W-:Y:S01]  /*6eb0*/  LEA R3, R82, UR42, 0x3 ;  /* 0x0000002a52037c11 */ /* 0x000fe2000f8e18ff */
[----:B------:R-:W-:Y:S01]  /*6ec0*/  IMAD R16, R30, 0x10, R33 ;  /* 0x000000101e107824 */ /* 0x000fe200078e0221 */
[----:B------:R-:W-:Y:S02]  /*6ed0*/  @P2 SEL R5, R0, R5, !P3 ;  /* 0x0000000500052207 */ /* 0x000fe40005800000 */
[----:B------:R-:W-:Y:S02]  /*6ee0*/  CS2R R50, SRZ ;  /* 0x0000000000327805 */ /* 0x000fe4000001ff00 */
[----:B------:R-:W-:Y:S02]  /*6ef0*/  LOP3.LUT R0, R85, 0x1, RZ, 0x3c, !PT ;  /* 0x0000000155007812 */ /* 0x000fe400078e3cff */
[----:B------:R-:W-:Y:S02]  /*6f00*/  CS2R R48, SRZ ;  /* 0x0000000000307805 */ /* 0x000fe4000001ff00 */
[----:B------:R-:W-:Y:S02]  /*6f10*/  @P0 LOP3.LUT R5, R5, 0x1, RZ, 0xc0, !PT ;  /* 0x0000000105050812 */ /* 0x000fe400078ec0ff */
[----:B------:R-:W-:Y:S02]  /*6f20*/  CS2R R42, SRZ ;  /* 0x00000000002a7805 */ /* 0x000fe4000001ff00 */
[----:B------:R-:W-:Y:S02]  /*6f30*/  LEA R65, R30, UR42, 0x3 ;  /* 0x0000002a1e417c11 */ /* 0x000fe4000f8e18ff */
[----:B------:R-:W-:Y:S02]  /*6f40*/  CS2R R40, SRZ ;  /* 0x0000000000287805 */ /* 0x000fe4000001ff00 */
[----:B------:R-:W-:Y:S02]  /*6f50*/  ISETP.NE.U32.OR P5, PT, R5, 0x1, !P0 ;  /* 0x000000010500780c */ /* 0x000fe400047a5470 */
[----:B------:R-:W-:Y:S02]  /*6f60*/  SHF.L.U32 R4, R84, 0x1f, RZ ;  /* 0x0000001f54047819 */ /* 0x000fe400000006ff */
[----:B------:R-:W-:Y:S02]  /*6f70*/  IADD3 R89, PT, PT, R91, UR42, R86 ;  /* 0x0000002a5b597c10 */ /* 0x000fe4000fffe056 */
[----:B------:R-:W-:Y:S02]  /*6f80*/  PLOP3.LUT P3, PT, PT, PT, PT, 0x8, 0x80 ;  /* 0x000000000080781c */ /* 0x000fe40003f6e170 */
[----:B------:R-:W-:Y:S01]  /*6f90*/  P2R R92, PR, RZ, 0x20 ;  /* 0x00000020ff5c7803 */ /* 0x000fe20000000000 */
[----:B------:R-:W-:Y:S04]  /*6fa0*/  VIADD R64, R89, 0x400 ;  /* 0x0000040059407836 */ /* 0x000fe80000000000 */
[----:B------:R-:W-:Y:S04]  /*6fb0*/  @P5 SHF.L.U32 R2, R0, 0x1f, RZ ;  /* 0x0000001f00025819 */ /* 0x000fe800000006ff */
[----:B------:R-:W1:Y:S01]  /*6fc0*/  @P5 SYNCS.PHASECHK.TRANS64.TRYWAIT P0, [R3+URZ+0x300], R2 ;  /* 0x00030002030055a7 */ /* 0x000e6200080011ff */
[----:B------:R2:W4:Y:S01]  /*6fd0*/  SYNCS.PHASECHK.TRANS64.TRYWAIT P2, [R65+URZ+0x350], R4 ;  /* 0x00035004410075a7 */ /* 0x00052200080411ff */
[----:B-1----:R-:W-:Y:S01]  /*6fe0*/  @P5 PLOP3.LUT P3, PT, P0, PT, PT, 0x8, 0x80 ;  /* 0x000000000080581c */ /* 0x002fe2000076e170 */
[----:B------:R-:W-:Y:S01]  /*6ff0*/  @!UPT UIADD3 URZ, UPT, UPT, URZ, URZ, URZ ;  /* 0x000000fffffff290 */ /* 0x000fe2000fffe0ff */
[----:B--2-4-:R-:W-:Y:S11]  /*7000*/  @!P5 BRA `(.L_x_130) ;  /* 0x000000000070d947 */ /* 0x014ff60003800000 */
[----:B------:R-:W-:Y:S01]  /*7010*/  FSETP.NEU.AND P0, PT, R35, RZ, PT ;  /* 0x000000ff2300720b */ /* 0x000fe20003f0d000 */
[----:B------:R-:W-:Y:S01]  /*7020*/  BSSY B0, `(.L_x_131) ;  /* 0x0000018000007945 */ /* 0x000fe20003800000 */
[----:B------:R-:W-:Y:S02]  /*7030*/  ISETP.NE.AND P5, PT, R75, RZ, PT ;  /* 0x000000ff4b00720c */ /* 0x000fe40003fa5270 */
[----:B------:R-:W-:Y:S02]  /*7040*/  CS2R R42, SRZ ;  /* 0x00000000002a7805 */ /* 0x000fe4000001ff00 */
[----:B------:R-:W-:Y:S02]  /*7050*/  SEL R2, RZ, 0xffffffff, P0 ;  /* 0xffffffffff027807 */ /* 0x000fe40000000000 */
[----:B------:R-:W-:Y:S02]  /*7060*/  CS2R R40, SRZ ;  /* 0x0000000000287805 */ /* 0x000fe4000001ff00 */
[----:B------:R-:W-:Y:S01]  /*7070*/  ISETP.NE.U32.AND P0, PT, RZ, UR38, PT ;  /* 0x00000026ff007c0c */ /* 0x000fe2000bf05070 */
[----:B------:R-:W-:Y:S01]  /*7080*/  IMAD.MOV.U32 R51, RZ, RZ, RZ ;  /* 0x000000ffff337224 */ /* 0x000fe200078e00ff */
[----:B------:R-:W-:Y:S02]  /*7090*/  CS2R R48, SRZ ;  /* 0x0000000000307805 */ /* 0x000fe4000001ff00 */
[----:B------:R-:W-:Y:S04]  /*70a0*/  ISETP.NE.AND.EX P0, PT, RZ, UR39, PT, P0 ;  /* 0x00000027ff007c0c */ /* 0x000fe8000bf05300 */
[----:B------:R-:W-:Y:S02]  /*70b0*/  SEL R5, RZ, 0xffffffff, P0 ;  /* 0xffffffffff057807 */ /* 0x000fe40000000000 */
[----:B------:R-:W-:Y:S04]  /*70c0*/  LOP3.LUT P0, RZ, R70, 0xff, RZ, 0xc0, !PT ;  /* 0x000000ff46ff7812 */ /* 0x000fe8000780c0ff */
[----:B------:R-:W-:Y:S02]  /*70d0*/  @P1 SEL R2, R5, R2, !P0 ;  /* 0x0000000205021207 */ /* 0x000fe40004000000 */
[----:B------:R-:W-:Y:S02]  /*70e0*/  PLOP3.LUT P0, PT, PT, PT, PT, 0x8, 0x80 ;  /* 0x000000000080781c */ /* 0x000fe40003f0e170 */
[----:B------:R-:W-:Y:S04]  /*70f0*/  LOP3.LUT R2, R2, 0x1, RZ, 0xc0, !PT ;  /* 0x0000000102027812 */ /* 0x000fe800078ec0ff */
[----:B------:R-:W-:Y:S11]  /*7100*/  ISETP.NE.U32.AND P1, PT, R2, 0x1, PT ;  /* 0x000000010200780c */ /* 0x000ff60003f25070 */
[----:B------:R-:W-:Y:S02]  /*7110*/  @!UPT UIADD3 URZ, UPT, UPT, URZ, URZ, URZ ;  /* 0x000000fffffff290 */ /* 0x000fe4000fffe0ff */
[----:B------:R-:W-:Y:S01]  /*7120*/  @P1 VIADD R2, R89, 0x410 ;  /* 0x0000041059021836 */ /* 0x000fe20000000000 */
[----:B------:R-:W-:Y:S11]  /*7130*/  @P1 PLOP3.LUT P0, PT, P5, PT, PT, 0x80, 0x8 ;  /* 0x000000000008181c */ /* 0x000ff60002f0f070 */
[----:B------:R-:W-:Y:S02]  /*7140*/  @!UPT UIADD3 URZ, UPT, UPT, URZ, URZ, URZ ;  /* 0x000000fffffff290 */ /* 0x000fe4000fffe0ff */
[----:B------:R-:W-:Y:S01]  /*7150*/  @P0 VIADD R2, R64, 0xfffffff0 ;  /* 0xfffffff040020836 */ /* 0x000fe20000000000 */
[----:B------:R-:W-:Y:S06]  /*7160*/  @!P3 BRA `(.L_x_132) ;  /* 0x00000000000cb947 */ /* 0x000fec0003800000 */
[----:B------:R-:W-:Y:S04]  /*7170*/  SHF.L.U32 R0, R0, 0x1f, RZ ;  /* 0x0000001f00007819 */ /* 0x000fe800000006ff */
[----:B------:R-:W1:Y:S02]  /*7180*/  SYNCS.PHASECHK.TRANS64.TRYWAIT P0, [R3+URZ+0x300], R0 ;  /* 0x00030000030075a7 */ /* 0x000e6400080011ff */
[----:B-1----:R-:W-:Y:S05]  /*7190*/  @!P0 BRA `(.L_x_133) ;  /* 0x0000002000f08947 */ /* 0x002fea0003800000 */
.L_x_132:
[----:B------:R-:W-:Y:S05]  /*71a0*/  BSYNC B0 ;  /* 0x0000000000007941 */ /* 0x000fea0003800000 */
.L_x_131:
[----:B------:R2:W4:Y:S04]  /*71b0*/  @P1 LDS.128 R40, [R89+0x400] ;  /* 0x0004000059281984 */ /* 0x0005280000000c00 */
[----:B------:R2:W1:Y:S02]  /*71c0*/  @P1 LDS.128 R48, [R2] ;  /* 0x0000000002301984 */ /* 0x0004640000000c00 */
.L_x_130:
[----:B------:R-:W-:Y:S05]  /*71d0*/  BSYNC B1 ;  /* 0x0000000000017941 */ /* 0x000fea0003800000 */
.L_x_129:
[----:B-1----:R-:W-:Y:S04]  /*71e0*/  SHF.R.U32.HI R3, RZ, 0x15, R16 ;  /* 0x00000015ff037819 */ /* 0x002fe80000011610 */
[----:B------:R-:W-:Y:S01]  /*71f0*/  LOP3.LUT P0, RZ, R3, 0x3, R74, 0x48, !PT ;  /* 0x0000000303ff7812 */ /* 0x000fe2000780484a */
[----:B------:R-:W-:Y:S01]  /*7200*/  @!UPT UIADD3 URZ, UPT, UPT, URZ, URZ, URZ ;  /* 0x000000fffffff290 */ /* 0x000fe2000fffe0ff */
[----:B------:R-:W-:Y:S11]  /*7210*/  @P2 BRA `(.L_x_134) ;  /* 0x0000000000082947 */ /* 0x000ff60003800000 */
[----:B------:R-:W1:Y:S02]  /*7220*/  SYNCS.PHASECHK.TRANS64.TRYWAIT P1, [R65+URZ+0x350], R4 ;  /* 0x00035004410075a7 */ /* 0x000e6400080211ff */
[----:B-1----:R-:W-:Y:S05]  /*7230*/  @!P1 BRA `(.L_x_135) ;  /* 0x0000002000dc9947 */ /* 0x002fea0003800000 */
.L_x_134:
[----:B------:R-:W-:Y:S05]  /*7240*/  @!P0 BRA `(.L_x_136) ;  /* 0x0000000000408947 */ /* 0x000fea0003800000 */
[----:B------:R-:W1:Y:S01]  /*7250*/  LDCU.64 UR8, c[0x4][0x70] ;  /* 0x01000e00ff0877ac */ /* 0x000e620008000a00 */
[----:B------:R-:W-:Y:S01]  /*7260*/  MOV R3, 0x0 ;  /* 0x0000000000037802 */ /* 0x000fe20000000f00 */
[----:B------:R-:W-:Y:S02]  /*7270*/  HFMA2 R12, -RZ, RZ, 0, 5.9604644775390625e-08 ;  /* 0x00000001ff0c7431 */ /* 0x000fe400000001ff */
[----:B------:R-:W-:Y:S02]  /*7280*/  IMAD.MOV.U32 R8, RZ, RZ, 0x192 ;  /* 0x00000192ff087424 */ /* 0x000fe400078e00ff */
[----:B------:R-:W-:Y:S01]  /*7290*/  IMAD.MOV.U32 R13, RZ, RZ, RZ ;  /* 0x000000ffff0d7224 */ /* 0x000fe200078e00ff */
[----:B------:R-:W5:Y:S01]  /*72a0*/  LDCU.64 UR6, c[0x4][0x78] ;  /* 0x01000f00ff0677ac */ /* 0x000f620008000a00 */
[----:B--2---:R-:W2:Y:S01]  /*72b0*/  LDC.64 R2, c[0x4][R3] ;  /* 0x0100000003027b82 */ /* 0x004ea20000000a00 */
[----:B------:R-:W3:Y:S01]  /*72c0*/  LDCU.64 UR4, c[0x4][0x10] ;  /* 0x01000200ff0477ac */ /* 0x000ee20008000a00 */
[----:B-1----:R-:W-:Y:S01]  /*72d0*/  MOV R5, UR9 ;  /* 0x0000000900057c02 */ /* 0x002fe20008000f00 */
[----:B------:R-:W-:Y:S01]  /*72e0*/  IMAD.U32 R4, RZ, RZ, UR8 ;  /* 0x00000008ff047e24 */ /* 0x000fe2000f8e00ff */
[----:B-----5:R-:W-:Y:S01]  /*72f0*/  MOV R7, UR7 ;  /* 0x0000000700077c02 */ /* 0x020fe20008000f00 */
[----:B------:R-:W-:Y:S01]  /*7300*/  IMAD.U32 R6, RZ, RZ, UR6 ;  /* 0x00000006ff067e24 */ /* 0x000fe2000f8e00ff */
[----:B---3--:R-:W-:Y:S01]  /*7310*/  MOV R11, UR5 ;  /* 0x00000005000b7c02 */ /* 0x008fe20008000f00 */
[----:B------:R-:W-:Y:S02]  /*7320*/  IMAD.U32 R10, RZ, RZ, UR4 ;  /* 0x00000004ff0a7e24 */ /* 0x000fe4000f8e00ff */
[----:B------:R-:W-:Y:S07]  /*7330*/  LEPC R20, `(.L_x_136) ;  /* 0x000000001014794e */ /* 0x000fee0000000000 */
[----:B--2-4-:R-:W-:Y:S05]  /*7340*/  CALL.ABS.NOINC R2 ;  /* 0x0000000002007343 */ /* 0x014fea0003c00000 */
.L_x_136:
[----:B------:R-:W-:Y:S01]  /*7350*/  ISETP.NE.AND P0, PT, R87, RZ, PT ;  /* 0x000000ff5700720c */ /* 0x000fe20003f05270 */
[----:B------:R-:W-:Y:S05]  /*7360*/  WARPSYNC.ALL ;  /* 0x0000000000007948 */ /* 0x000fea0003800000 */
[----:B------:R-:W-:Y:S01]  /*7370*/  R2UR UR4, R16 ;  /* 0x00000000100472ca */ /* 0x000fe200000e0000 */
[----:B------:R-:W-:Y:S01]  /*7380*/  BSSY.RECONVERGENT B0, `(.L_x_137) ;  /* 0x0000057000007945 */ /* 0x000fe20003800200 */
[----:B------:R-:W-:Y:S02]  /*7390*/  R2UR UR5, R65 ;  /* 0x00000000410572ca */ /* 0x000fe400000e0000 */
[C---:B----4-:R-:W-:Y:S02]  /*73a0*/  SHF.L.U32 R20, R40.reuse, 0x10, RZ ;  /* 0x0000001028147819 */ /* 0x050fe400000006ff */
[----:B------:R-:W-:Y:S02]  /*73b0*/  LOP3.LUT R34, R40, 0xffff0000, RZ, 0xc0, !PT ;  /* 0xffff000028227812 */ /* 0x000fe400078ec0ff */
[----:B------:R-:W-:Y:S02]  /*73c0*/  SHF.L.U32 R21, R41, 0x10, RZ ;  /* 0x0000001029157819 */ /* 0x000fe400000006ff */
[----:B------:R-:W-:Y:S02]  /*73d0*/  ISETP.NE.AND P6, PT, R75, RZ, PT ;  /* 0x000000ff4b00720c */ /* 0x000fe40003fc5270 */
[----:B------:R-:W-:Y:S01]  /*73e0*/  LOP3.LUT R36, R41, 0xffff0000, RZ, 0xc0, !PT ;  /* 0xffff000029247812 */ /* 0x000fe200078ec0ff */
[----:B------:R-:W1:Y:S01]  /*73f0*/  LDTM.x16 R4, tmem[UR4] ;  /* 0x00000004000479ee */ /* 0x000e620008240000 */
[C---:B------:R-:W-:Y:S01]  /*7400*/  SHF.L.U32 R37, R42.reuse, 0x10, RZ ;  /* 0x000000102a257819 */ /* 0x040fe200000006ff */
[----:B------:R-:W-:Y:S01]  /*7410*/  NOP ;  /* 0x0000000000007918 */ /* 0x000fe20000000000 */
[----:B------:R-:W-:Y:S01]  /*7420*/  LOP3.LUT R38, R42, 0xffff0000, RZ, 0xc0, !PT ;  /* 0xffff00002a267812 */ /* 0x000fe200078ec0ff */
[----:B------:R-:W-:Y:S01]  /*7430*/  UIADD3 UR5, UPT, UPT, UR5, 0x370, URZ ;  /* 0x0000037005057890 */ /* 0x000fe2000fffe0ff */
[C---:B------:R-:W-:Y:S02]  /*7440*/  SHF.L.U32 R39, R43.reuse, 0x10, RZ ;  /* 0x000000102b277819 */ /* 0x040fe400000006ff */
[----:B------:R-:W-:Y:S01]  /*7450*/  LOP3.LUT R41, R43, 0xffff0000, RZ, 0xc0, !PT ;  /* 0xffff00002b297812 */ /* 0x000fe200078ec0ff */
[----:B------:R-:W-:Y:S01]  /*7460*/  UPRMT UR5, UR37, 0x654, UR5 ;  /* 0x0000065425057896 */ /* 0x000fe20008000005 */
[C---:B------:R-:W-:Y:S02]  /*7470*/  SHF.L.U32 R40, R48.reuse, 0x10, RZ ;  /* 0x0000001030287819 */ /* 0x040fe400000006ff */
[----:B------:R-:W-:Y:S02]  /*7480*/  LOP3.LUT R43, R48, 0xffff0000, RZ, 0xc0, !PT ;  /* 0xffff0000302b7812 */ /* 0x000fe400078ec0ff */
[----:B------:R-:W-:Y:S02]  /*7490*/  IADD3 R93, PT, PT, R89, 0x410, RZ ;  /* 0x00000410595d7810 */ /* 0x000fe40007ffe0ff */
[----:B------:R-:W-:Y:S02]  /*74a0*/  @P6 IADD3 R93, PT, PT, R64, -0x10, RZ ;  /* 0xfffffff0405d6810 */ /* 0x000fe40007ffe0ff */
[----:B-1----:R-:W-:Y:S01]  /*74b0*/  SYNCS.ARRIVE.TRANS64.RED.A1T0 RZ, [UR5], RZ ;  /* 0x000000ffffff79a7 */ /* 0x002fe20008100405 */
[C---:B------:R-:W-:Y:S02]  /*74c0*/  SHF.L.U32 R42, R49.reuse, 0x10, RZ ;  /* 0x00000010312a7819 */ /* 0x040fe400000006ff */
[----:B------:R-:W-:Y:S02]  /*74d0*/  LOP3.LUT R44, R49, 0xffff0000, RZ, 0xc0, !PT ;  /* 0xffff0000312c7812 */ /* 0x000fe400078ec0ff */
[----:B------:R-:W-:Y:S01]  /*74e0*/  SHF.L.U32 R45, R50, 0x10, RZ ;  /* 0x00000010322d7819 */ /* 0x000fe200000006ff */
[C---:B---3--:R-:W-:Y:S01]  /*74f0*/  FMUL R4, R32.reuse, R4 ;  /* 0x0000000420047220 */ /* 0x048fe20000400000 */
[C---:B------:R-:W-:Y:S01]  /*7500*/  FMUL R5, R32.reuse, R5 ;  /* 0x0000000520057220 */ /* 0x040fe20000400000 */
[C---:B------:R-:W-:Y:S01]  /*7510*/  FMUL R6, R32.reuse, R6 ;  /* 0x0000000620067220 */ /* 0x040fe20000400000 */
[C---:B------:R-:W-:Y:S01]  /*7520*/  FMUL R7, R32.reuse, R7 ;  /* 0x0000000720077220 */ /* 0x040fe20000400000 */
[C---:B------:R-:W-:Y:S01]  /*7530*/  FFMA R4, R35.reuse, R20, R4 ;  /* 0x0000001423047223 */ /* 0x040fe20000000004 */
[C---:B------:R-:W-:Y:S01]  /*7540*/  FMUL R8, R32.reuse, R8 ;  /* 0x0000000820087220 */ /* 0x040fe20000400000 */
[C---:B------:R-:W-:Y:S01]  /*7550*/  FFMA R5, R35.reuse, R34, R5 ;  /* 0x0000002223057223 */ /* 0x040fe20000000005 */
[C---:B------:R-:W-:Y:S01]  /*7560*/  FMUL R9, R32.reuse, R9 ;  /* 0x0000000920097220 */ /* 0x040fe20000400000 */
[C---:B------:R-:W-:Y:S01]  /*7570*/  FFMA R6, R35.reuse, R21, R6 ;  /* 0x0000001523067223 */ /* 0x040fe20000000006 */
[C---:B------:R-:W-:Y:S01]  /*7580*/  FMUL R0, R32.reuse, R10 ;  /* 0x0000000a20007220 */ /* 0x040fe20000400000 */
[C---:B------:R-:W-:Y:S01]  /*7590*/  FFMA R7, R35.reuse, R36, R7 ;  /* 0x0000002423077223 */ /* 0x040fe20000000007 */
[C---:B--2---:R-:W-:Y:S01]  /*75a0*/  FMUL R2, R32.reuse, R11 ;  /* 0x0000000b20027220 */ /* 0x044fe20000400000 */
[C---:B------:R-:W-:Y:S01]  /*75b0*/  FFMA R8, R35.reuse, R37, R8 ;  /* 0x0000002523087223 */ /* 0x040fe20000000008 */
[C---:B------:R-:W-:Y:S01]  /*75c0*/  FMUL R3, R32.reuse, R12 ;  /* 0x0000000c20037220 */ /* 0x040fe20000400000 */
[C---:B------:R-:W-:Y:S01]  /*75d0*/  FFMA R9, R35.reuse, R38, R9 ;  /* 0x0000002623097223 */ /* 0x040fe20000000009 */
[C---:B------:R-:W-:Y:S01]  /*75e0*/  FMUL R10, R32.reuse, R13 ;  /* 0x0000000d200a7220 */ /* 0x040fe20000400000 */
[C---:B------:R-:W-:Y:S01]  /*75f0*/  FFMA R0, R35.reuse, R39, R0 ;  /* 0x0000002723007223 */ /* 0x040fe20000000000 */
[C---:B------:R-:W-:Y:S01]  /*7600*/  FMUL R11, R32.reuse, R14 ;  /* 0x0000000e200b7220 */ /* 0x040fe20000400000 */
[C---:B------:R-:W-:Y:S01]  /*7610*/  FFMA R2, R35.reuse, R41, R2 ;  /* 0x0000002923027223 */ /* 0x040fe20000000002 */
[----:B------:R-:W-:Y:S01]  /*7620*/  FMUL R15, R32, R15 ;  /* 0x0000000f200f7220 */ /* 0x000fe20000400000 */
[C---:B------:R-:W-:Y:S01]  /*7630*/  FFMA R3, R35.reuse, R40, R3 ;  /* 0x0000002823037223 */ /* 0x040fe20000000003 */
[----:B------:R-:W-:Y:S01]  /*7640*/  LOP3.LUT R46, R50, 0xffff0000, RZ, 0xc0, !PT ;  /* 0xffff0000322e7812 */ /* 0x000fe200078ec0ff */
[C---:B------:R-:W-:Y:S01]  /*7650*/  FMUL R12, R32.reuse, R16 ;  /* 0x00000010200c7220 */ /* 0x040fe20000400000 */
[----:B------:R-:W-:Y:S01]  /*7660*/  FFMA R10, R35, R43, R10 ;  /* 0x0000002b230a7223 */ /* 0x000fe2000000000a */
[----:B------:R-:W-:Y:S01]  /*7670*/  SHF.L.U32 R47, R51, 0x10, RZ ;  /* 0x00000010332f7819 */ /* 0x000fe200000006ff */
[C---:B------:R-:W-:Y:S01]  /*7680*/  FMUL R13, R32.reuse, R17 ;  /* 0x00000011200d7220 */ /* 0x040fe20000400000 */
[----:B------:R-:W-:Y:S01]  /*7690*/  FFMA R11, R35, R42, R11 ;  /* 0x0000002a230b7223 */ /* 0x000fe2000000000b */
[----:B------:R-:W-:Y:S01]  /*76a0*/  LOP3.LUT R48, R51, 0xffff0000, RZ, 0xc0, !PT ;  /* 0xffff000033307812 */ /* 0x000fe200078ec0ff */
[C---:B------:R-:W-:Y:S01]  /*76b0*/  FMUL R14, R32.reuse, R18 ;  /* 0x00000012200e7220 */ /* 0x040fe20000400000 */
[----:B------:R-:W-:Y:S01]  /*76c0*/  FFMA R15, R35, R44, R15 ;  /* 0x0000002c230f7223 */ /* 0x000fe2000000000f */
[----:B------:R-:W-:Y:S01]  /*76d0*/  FMUL R19, R32, R19 ;  /* 0x0000001320137220 */ /* 0x000fe20000400000 */
[----:B------:R-:W-:Y:S01]  /*76e0*/  F2FP.BF16.F32.PACK_AB R64, R5, R4 ;  /* 0x000000040540723e */ /* 0x000fe200000010ff */
[----:B------:R-:W-:Y:S01]  /*76f0*/  FFMA R12, R35, R45, R12 ;  /* 0x0000002d230c7223 */ /* 0x000fe2000000000c */
[----:B------:R-:W-:Y:S01]  /*7700*/  F2FP.BF16.F32.PACK_AB R65, R7, R6 ;  /* 0x000000060741723e */ /* 0x000fe200000010ff */
[----:B------:R-:W-:Y:S01]  /*7710*/  FFMA R13, R35, R46, R13 ;  /* 0x0000002e230d7223 */ /* 0x000fe2000000000d */
[----:B------:R-:W-:Y:S01]  /*7720*/  F2FP.BF16.F32.PACK_AB R66, R9, R8 ;  /* 0x000000080942723e */ /* 0x000fe200000010ff */
[C---:B------:R-:W-:Y:S01]  /*7730*/  FFMA R14, R35.reuse, R47, R14 ;  /* 0x0000002f230e7223 */ /* 0x040fe2000000000e */
[----:B------:R-:W-:Y:S01]  /*7740*/  F2FP.BF16.F32.PACK_AB R67, R2, R0 ;  /* 0x000000000243723e */ /* 0x000fe200000010ff */
[----:B------:R-:W-:Y:S01]  /*7750*/  FFMA R19, R35, R48, R19 ;  /* 0x0000003023137223 */ /* 0x000fe20000000013 */
[----:B------:R-:W-:Y:S02]  /*7760*/  F2FP.BF16.F32.PACK_AB R76, R10, R3 ;  /* 0x000000030a4c723e */ /* 0x000fe400000010ff */
[----:B------:R-:W-:Y:S01]  /*7770*/  F2FP.BF16.F32.PACK_AB R77, R15, R11 ;  /* 0x0000000b0f4d723e */ /* 0x000fe200000010ff */
[----:B------:R1:W-:Y:S01]  /*7780*/  STS.128 [R89+0x400], R64 ;  /* 0x0004004059007388 */ /* 0x0003e20000000c00 */
[----:B------:R-:W-:Y:S02]  /*7790*/  F2FP.BF16.F32.PACK_AB R78, R13, R12 ;  /* 0x0000000c0d4e723e */ /* 0x000fe400000010ff */
[----:B------:R-:W-:Y:S05]  /*77a0*/  F2FP.BF16.F32.PACK_AB R79, R19, R14 ;  /* 0x0000000e134f723e */ /* 0x000fea00000010ff */
[----:B------:R1:W-:Y:S01]  /*77b0*/  STS.128 [R93], R76 ;  /* 0x0000004c5d007388 */ /* 0x0003e20000000c00 */
[----:B------:R-:W-:Y:S01]  /*77c0*/  @!PT LDS RZ, [RZ] ;  /* 0x00000000fffff984 */ /* 0x000fe20000000800 */
[----:B------:R-:W-:Y:S01]  /*77d0*/  @!PT LDS RZ, [RZ] ;  /* 0x00000000fffff984 */ /* 0x000fe20000000800 */
[----:B------:R-:W-:Y:S01]  /*77e0*/  @!PT LDS RZ, [RZ] ;  /* 0x00000000fffff984 */ /* 0x000fe20000000800 */
[----:B------:R-:W-:Y:S01]  /*77f0*/  @!PT LDS RZ, [RZ] ;  /* 0x00000000fffff984 */ /* 0x000fe20000000800 */
[----:B------:R2:W-:Y:S07]  /*7800*/  MEMBAR.ALL.CTA ;  /* 0x0000000000007992 */ /* 0x0005ee0000008000 */
[----:B--2---:R-:W2:Y:S02]  /*7810*/  FENCE.VIEW.ASYNC.S ;  /* 0x00000000000073c6 */ /* 0x004ea40000000000 */
[----:B--2---:R-:W-:Y:S06]  /*7820*/  BAR.SYNC.DEFER_BLOCKING 0x1, 0x80 ;  /* 0x0042000000007b1d */ /* 0x004fec0000010000 */
[----:B------:R-:W-:Y:S05]  /*7830*/  @P0 BRA `(.L_x_138) ;  /* 0x00000000002c0947 */ /* 0x000fea0003800000 */
[----:B------:R-:W-:Y:S01]  /*7840*/  R2UR UR12, R63 ;  /* 0x000000003f0c72ca */ /* 0x000fe200000e0000 */
[----:B------:R-:W-:Y:S01]  /*7850*/  UIADD3 UR10, UP0, UPT, UR46, 0x680, URZ ;  /* 0x000006802e0a7890 */ /* 0x000fe2000ff1e0ff */
[----:B------:R-:W-:Y:S01]  /*7860*/  R2UR UR9, R69 ;  /* 0x00000000450972ca */ /* 0x000fe200000e0000 */
[----:B------:R-:W-:Y:S01]  /*7870*/  UMOV UR7, UR36 ;  /* 0x0000002400077c82 */ /* 0x000fe20008000000 */
[----:B------:R-:W-:Y:S01]  /*7880*/  R2UR UR8, R91 ;  /* 0x000000005b0872ca */ /* 0x000fe200000e0000 */
[----:B------:R-:W-:Y:S08]  /*7890*/  UIADD3.X UR11, UPT, UPT, URZ, UR47, URZ, UP0, !UPT ;  /* 0x0000002fff0b7290 */ /* 0x000ff000087fe4ff */
[----:B------:R-:W-:Y:S02]  /*78a0*/  USHF.L.U32 UR5, UR12, 0x4, URZ ;  /* 0x000000040c057899 */ /* 0x000fe400080006ff */
[----:B------:R-:W-:Y:S02]  /*78b0*/  USHF.L.U32 UR6, UR9, 0x7, URZ ;  /* 0x0000000709067899 */ /* 0x000fe400080006ff */
[----:B------:R-:W-:Y:S09]  /*78c0*/  UIADD3 UR4, UPT, UPT, UR42, 0x400, UR8 ;  /* 0x000004002a047890 */ /* 0x000ff2000fffe008 */
[----:B------:R2:W-:Y:S02]  /*78d0*/  UTMASTG.3D [UR4], [UR10] ;  /* 0x000000040a0073b5 */ /* 0x0005e40008010000 */
[----:B--2---:R0:W-:Y:S02]  /*78e0*/  UTMACMDFLUSH ;  /* 0x00000000000079b7 */ /* 0x0041e40000000000 */
.L_x_138:
[----:B------:R-:W-:Y:S05]  /*78f0*/  BSYNC.RECONVERGENT B0 ;  /* 0x0000000000007941 */ /* 0x000fea0003800200 */
.L_x_137:
[----:B------:R-:W-:Y:S04]  /*7900*/  BSSY.RECONVERGENT B0, `(.L_x_139) ;  /* 0x0000003000007945 */ /* 0x000fe80003800200 */
[----:B------:R-:W-:Y:S05]  /*7910*/  @P0 BRA `(.L_x_140) ;  /* 0x0000000000040947 */ /* 0x000fea0003800000 */
[----:B------:R-:W-:Y:S04]  /*7920*/  DEPBAR.LE SB0, 0x0 ;  /* 0x000080000000791a */ /* 0x000fe80000000000 */
.L_x_140:
[----:B------:R-:W-:Y:S05]  /*7930*/  BSYNC.RECONVERGENT B0 ;  /* 0x0000000000007941 */ /* 0x000fea0003800200 */
.L_x_139:
[----:B------:R-:W-:Y:S01]  /*7940*/  BAR.SYNC.DEFER_BLOCKING 0x1, 0x80 ;  /* 0x0042000000007b1d */ /* 0x000fe20000010000 */
[----:B------:R-:W-:Y:S01]  /*7950*/  UIADD3 UR43, UPT, UPT, UR43, 0x1, URZ ;  /* 0x000000012b2b7890 */ /* 0x000fe2000fffe0ff */
[----:B------:R-:W-:Y:S02]  /*7960*/  IADD3 R0, PT, PT, R30, 0x1, RZ ;  /* 0x000000011e007810 */ /* 0x000fe40007ffe0ff */
[----:B------:R-:W-:Y:S01]  /*7970*/  IADD3 R82, PT, PT, R82, 0x1, RZ ;  /* 0x0000000152527810 */ /* 0x000fe20007ffe0ff */
[----:B------:R-:W-:Y:S09]  /*7980*/  UISETP.NE.AND UP0, UPT, UR43, URZ, UPT ;  /* 0x000000ff2b00728c */ /* 0x000ff2000bf05270 */
[----:B------:R-:W-:Y:S05]  /*7990*/  BRA.U !UP0, `(.L_x_141) ;  /* 0x0000000108287547 */ /* 0x000fea000b800000 */
[----:B------:R-:W-:Y:S01]  /*79a0*/  ISETP.NE.AND P0, PT, R92, RZ, PT ;  /* 0x000000ff5c00720c */ /* 0x000fe20003f05270 */
[----:B------:R-:W-:Y:S11]  /*79b0*/  IMAD.U32 R2, RZ, RZ, UR37 ;  /* 0x00000025ff027e24 */ /* 0x000ff6000f8e00ff */
[----:B------:R-:W-:Y:S01]  /*79c0*/  @!UPT UIADD3 URZ, UPT, UPT, URZ, URZ, URZ ;  /* 0x000000fffffff290 */ /* 0x000fe2000fffe0ff */
[C---:B------:R-:W-:Y:S01]  /*79d0*/  @P0 LEA R3, R81.reuse, UR42, 0x3 ;  /* 0x0000002a51030c11 */ /* 0x040fe2000f8e18ff */
[----:B------:R-:W-:Y:S04]  /*79e0*/  VIADD R81, R81, 0x1 ;  /* 0x0000000151517836 */ /* 0x000fe80000000000 */
[----:B------:R-:W-:Y:S05]  /*79f0*/  @P0 VIADD R3, R3, 0x310 ;  /* 0x0000031003030836 */ /* 0x000fea0000000000 */
[----:B------:R-:W-:Y:S04]  /*7a00*/  @P0 PRMT R2, R2, 0x654, R3 ;  /* 0x0000065402020816 */ /* 0x000fe80000000003 */
[----:B------:R2:W-:Y:S01]  /*7a10*/  @P0 SYNCS.ARRIVE.TRANS64.RED.A1T0 RZ, [R2+URZ], RZ ;  /* 0x000000ff02ff09a7 */ /* 0x0005e200081004ff */
[C---:B------:R-:W-:Y:S04]  /*7a20*/  ISETP.NE.AND P0, PT, R81.reuse, 0x2, PT ;  /* 0x000000025100780c */ /* 0x040fe80003f05270 */
[----:B------:R-:W-:Y:S09]  /*7a30*/  SEL R81, R81, RZ, P0 ;  /* 0x000000ff51517207 */ /* 0x000ff20000000000 */
.L_x_141:
[----:B------:R-:W-:Y:S01]  /*7a40*/  ISETP.NE.AND P3, PT, R88, RZ, PT ;  /* 0x000000ff5800720c */ /* 0x000fe20003f65270 */
[----:B------:R-:W-:Y:S01]  /*7a50*/  IMAD.IADD R63, R29, 0x1, R62 ;  /* 0x000000011d3f7824 */ /* 0x000fe200078e023e */
[----:B------:R-:W-:Y:S01]  /*7a60*/  ISETP.NE.AND P0, PT, R90, 0x2, PT ;  /* 0x000000025a00780c */ /* 0x000fe20003f05270 */
[----:B------:R-:W-:Y:S01]  /*7a70*/  IMAD.IADD R69, R31, 0x1, R68 ;  /* 0x000000011f457824 */ /* 0x000fe200078e0244 */
[----:B------:R-:W-:Y:S02]  /*7a80*/  ISETP.NE.AND P1, PT, R0, 0x4, PT ;  /* 0x000000040000780c */ /* 0x000fe40003f25270 */
[----:B------:R-:W-:Y:S02]  /*7a90*/  ISETP.NE.AND P2, PT, R82, 0x2, PT ;  /* 0x000000025200780c */ /* 0x000fe40003f45270 */
[----:B------:R-:W-:Y:S02]  /*7aa0*/  SEL R4, RZ, 0x1, P0 ;  /* 0x00000001ff047807 */ /* 0x000fe40000000000 */
[----:B------:R-:W-:Y:S02]  /*7ab0*/  SEL R3, RZ, 0x1, P1 ;  /* 0x00000001ff037807 */ /* 0x000fe40000800000 */
[----:B--2---:R-:W-:Y:S02]  /*7ac0*/  SEL R2, RZ, 0x1, P2 ;  /* 0x00000001ff027807 */ /* 0x004fe40001000000 */
[----:B------:R-:W-:Y:S02]  /*7ad0*/  @P3 R2UR UR36, R80 ;  /* 0x00000000502432ca */ /* 0x000fe400000e0000 */
[----:B------:R-:W-:Y:S02]  /*7ae0*/  LOP3.LUT R83, R83, R4, RZ, 0x3c, !PT ;  /* 0x0000000453537212 */ /* 0x000fe400078e3cff */
[----:B------:R-:W-:Y:S02]  /*7af0*/  LOP3.LUT R84, R84, R3, RZ, 0x3c, !PT ;  /* 0x0000000354547212 */ /* 0x000fe400078e3cff */
[----:B------:R-:W-:Y:S02]  /*7b00*/  LOP3.LUT R85, R85, R2, RZ, 0x3c, !PT ;  /* 0x0000000255557212 */ /* 0x000fe400078e3cff */
[----:B------:R-:W-:Y:S02]  /*7b10*/  SEL R90, R90, RZ, P0 ;  /* 0x000000ff5a5a7207 */ /* 0x000fe40000000000 */
[----:B------:R-:W-:Y:S02]  /*7b20*/  SEL R30, R0, RZ, P1 ;  /* 0x000000ff001e7207 */ /* 0x000fe40000800000 */
[----:B------:R-:W-:Y:S01]  /*7b30*/  SEL R82, R82, RZ, P2 ;  /* 0x000000ff52527207 */ /* 0x000fe20001000000 */
[----:B------:R-:W-:Y:S06]  /*7b40*/  @P3 BRA `(.L_x_142) ;  /* 0xffffffe800743947 */ /* 0x000fec000383ffff */
[----:B------:R-:W-:-:S09]  /*7b50*/  UISETP.NE.AND UP0, UPT, UR45, URZ, UPT ;  /* 0x000000ff2d00728c */ /* 0x000fd2000bf05270 */
[----:B------:R-:W-:Y:S05]  /*7b60*/  BRA.U !UP0, `(.L_x_143) ;  /* 0x0000000108487547 */ /* 0x000fea000b800000 */
[----:B------:R-:W2:Y:S02]  /*7b70*/  LDCU.64 UR4, c[0x0][0x890] ;  /* 0x00011200ff0477ac */ /* 0x000ea40008000a00 */
[----:B--2---:R-:W-:-:S04]  /*7b80*/  UISETP.NE.U32.AND UP0, UPT, UR4, URZ, UPT ;  /* 0x000000ff0400728c */ /* 0x004fc8000bf05070 */
[----:B------:R-:W-:-:S09]  /*7b90*/  UISETP.NE.AND.EX UP0, UPT, UR5, URZ, UPT, UP0 ;  /* 0x000000ff0500728c */ /* 0x000fd2000bf05300 */
[----:B------:R-:W-:Y:S05]  /*7ba0*/  BRA.U UP0, `(.L_x_144) ;  /* 0x00000001000c7547 */ /* 0x000fea000b800000 */
[----:B------:R-:W-:-:S13]  /*7bb0*/  FSETP.NEU.AND P0, PT, R35, RZ, PT ;  /* 0x000000ff2300720b */ /* 0x000fda0003f0d000 */
[----:B------:R-:W-:Y:S05]  /*7bc0*/  @!P0 EXIT ;  /* 0x000000000000894d */ /* 0x000fea0003800000 */
[----:B------:R-:W-:Y:S05]  /*7bd0*/  BRA `(.L_x_143) ;  /* 0x00000000002c7947 */ /* 0x000fea0003800000 */
.L_x_144:
[----:B------:R-:W-:Y:S01]  /*7be0*/  LOP3.LUT P0, RZ, R70, 0xff, RZ, 0xc0, !PT ;  /* 0x000000ff46ff7812 */ /* 0x000fe2000780c0ff */
[----:B------:R-:W-:-:S12]  /*7bf0*/  BSSY.RECONVERGENT B0, `(.L_x_143) ;  /* 0x0000009000007945 */ /* 0x000fd80003800200 */
[----:B------:R-:W-:Y:S05]  /*7c00*/  @P0 BRA `(.L_x_145) ;  /* 0x0000000000140947 */ /* 0x000fea0003800000 */
[----:B------:R-:W2:Y:S02]  /*7c10*/  LDCU.64 UR4, c[0x0][0x888] ;  /* 0x00011100ff0477ac */ /* 0x000ea40008000a00 */
[----:B--2---:R-:W-:-:S04]  /*7c20*/  ISETP.NE.U32.AND P0, PT, RZ, UR4, PT ;  /* 0x00000004ff007c0c */ /* 0x004fc8000bf05070 */
[----:B------:R-:W-:-:S13]  /*7c30*/  ISETP.NE.AND.EX P0, PT, RZ, UR5, PT, P0 ;  /* 0x00000005ff007c0c */ /* 0x000fda000bf05300 */
[----:B------:R-:W-:Y:S05]  /*7c40*/  @!P0 EXIT ;  /* 0x000000000000894d */ /* 0x000fea0003800000 */
[----:B------:R-:W-:Y:S05]  /*7c50*/  BRA `(.L_x_146) ;  /* 0x0000000000087947 */ /* 0x000fea0003800000 */
.L_x_145:
[----:B------:R-:W-:-:S13]  /*7c60*/  FSETP.NEU.AND P0, PT, R35, RZ, PT ;  /* 0x000000ff2300720b */ /* 0x000fda0003f0d000 */
[----:B------:R-:W-:Y:S05]  /*7c70*/  @!P0 EXIT ;  /* 0x000000000000894d */ /* 0x000fea0003800000 */
.L_x_146:
[----:B------:R-:W-:Y:S05]  /*7c80*/  BSYNC.RECONVERGENT B0 ;  /* 0x0000000000007941 */ /* 0x000fea0003800200 */
.L_x_143:
[----:B------:R-:W-:-:S04]  /*7c90*/  DEPBAR.LE SB0, 0x0 ;  /* 0x000080000000791a */ /* 0x000fc80000000000 */
[----:B------:R-:W-:Y:S05]  /*7ca0*/  EXIT ;  /* 0x000000000000794d */ /* 0x000fea0003800000 */
.L_x_20:
[----:B--2---:R2:W1:Y:S02]  /*7cb0*/  SYNCS.PHASECHK.TRANS64.TRYWAIT P0, [R3+URZ+0x3a0], R2 ;  /* 0x0003a002030075a7 */ /* 0x00446400080011ff */
[----:B-1----:R-:W-:Y:S05]  /*7cc0*/  @!P0 NANOSLEEP.SYNCS 0x989680 ;  /* 0x009896800000895d */ /* 0x002fea0003900000 */
[----:B------:R-:W1:Y:S02]  /*7cd0*/  @!P0 SYNCS.PHASECHK.TRANS64 P0, [R3+URZ+0x3a0], R2 ;  /* 0x0003a002030085a7 */ /* 0x000e6400080010ff */
[----:B-1----:R-:W-:Y:S05]  /*7ce0*/  @!P0 BRA `(.L_x_20) ;  /* 0xfffffffc00f08947 */ /* 0x002fea000383ffff */
[----:B------:R-:W-:Y:S05]  /*7cf0*/  BRA `(.L_x_147) ;  /* 0xffffff9c00987947 */ /* 0x000fea000383ffff */
.L_x_23:
[----:B-1----:R-:W-:-:S07]  /*7d00*/  MOV R2, UR33 ;  /* 0x0000002100027c02 */ /* 0x002fce0008000f00 */
.L_x_148:
[----:B-1----:R1:W2:Y:S02]  /*7d10*/  SYNCS.PHASECHK.TRANS64.TRYWAIT P0, [R2+URZ+0x180], R5 ;  /* 0x00018005020075a7 */ /* 0x0022a400080011ff */
[----:B--2---:R-:W-:Y:S05]  /*7d20*/  @!P0 NANOSLEEP.SYNCS 0x989680 ;  /* 0x009896800000895d */ /* 0x004fea0003900000 */
[----:B------:R-:W2:Y:S02]  /*7d30*/  @!P0 SYNCS.PHASECHK.TRANS64 P0, [R2+URZ+0x180], R5 ;  /* 0x00018005020085a7 */ /* 0x000ea400080010ff */
[----:B--2---:R-:W-:Y:S05]  /*7d40*/  @!P0 BRA `(.L_x_148) ;  /* 0xfffffffc00f08947 */ /* 0x004fea000383ffff */
[----:B------:R-:W-:Y:S05]  /*7d50*/  BRA `(.L_x_22) ;  /* 0xffffff9c00e87947 */ /* 0x000fea000383ffff */
.L_x_29:
[----:B-1----:R-:W-:-:S07]  /*7d60*/  MOV R2, UR17 ;  /* 0x0000001100027c02 */ /* 0x002fce0008000f00 */
.L_x_149:
[----:B-1----:R1:W2:Y:S02]  /*7d70*/  SYNCS.PHASECHK.TRANS64.TRYWAIT P0, [R2+URZ+0x180], R5 ;  /* 0x00018005020075a7 */ /* 0x0022a400080011ff */
[----:B--2---:R-:W-:Y:S05]  /*7d80*/  @!P0 NANOSLEEP.SYNCS 0x989680 ;  /* 0x009896800000895d */ /* 0x004fea0003900000 */
[----:B------:R-:W2:Y:S02]  /*7d90*/  @!P0 SYNCS.PHASECHK.TRANS64 P0, [R2+URZ+0x180], R5 ;  /* 0x00018005020085a7 */ /* 0x000ea400080010ff */
[----:B--2---:R-:W-:Y:S05]  /*7da0*/  @!P0 BRA `(.L_x_149) ;  /* 0xfffffffc00f08947 */ /* 0x004fea000383ffff */
[----:B------:R-:W-:Y:S05]  /*7db0*/  BRA `(.L_x_28) ;  /* 0xffffffa000907947 */ /* 0x000fea000383ffff */
.L_x_33:
[----:B-1----:R1:W2:Y:S02]  /*7dc0*/  SYNCS.PHASECHK.TRANS64.TRYWAIT P0, [R2+URZ+0x330], R3 ;  /* 0x00033003020075a7 */ /* 0x0022a400080011ff */
[----:B--2---:R-:W-:Y:S05]  /*7dd0*/  @!P0 NANOSLEEP.SYNCS 0x989680 ;  /* 0x009896800000895d */ /* 0x004fea0003900000 */
[----:B------:R-:W2:Y:S02]  /*7de0*/  @!P0 SYNCS.PHASECHK.TRANS64 P0, [R2+URZ+0x330], R3 ;  /* 0x00033003020085a7 */ /* 0x000ea400080010ff */
[----:B--2---:R-:W-:Y:S05]  /*7df0*/  @!P0 BRA `(.L_x_33) ;  /* 0xfffffffc00f08947 */ /* 0x004fea000383ffff */
[----:B------:R-:W-:Y:S05]  /*7e00*/  BRA `(.L_x_150) ;  /* 0xffffffa400207947 */ /* 0x000fea000383ffff */
.L_x_37:
[----:B----4-:R-:W-:-:S07]  /*7e10*/  MOV R0, UR5 ;  /* 0x0000000500007c02 */ /* 0x010fce0008000f00 */
.L_x_151:
[----:B-1----:R1:W2:Y:S02]  /*7e20*/  SYNCS.PHASECHK.TRANS64.TRYWAIT P0, [R0+URZ], R3 ;  /* 0x00000003000075a7 */ /* 0x0022a400080011ff */
[----:B--2---:R-:W-:Y:S05]  /*7e30*/  @!P0 NANOSLEEP.SYNCS 0x989680 ;  /* 0x009896800000895d */ /* 0x004fea0003900000 */
[----:B------:R-:W2:Y:S02]  /*7e40*/  @!P0 SYNCS.PHASECHK.TRANS64 P0, [R0+URZ], R3 ;  /* 0x00000003000085a7 */ /* 0x000ea400080010ff */
[----:B--2---:R-:W-:Y:S05]  /*7e50*/  @!P0 BRA `(.L_x_151) ;  /* 0xfffffffc00f08947 */ /* 0x004fea000383ffff */
[----:B------:R-:W-:Y:S05]  /*7e60*/  BRA `(.L_x_152) ;  /* 0xffffffa800907947 */ /* 0x000fea000383ffff */
.L_x_38:
[----:B----4-:R-:W-:-:S07]  /*7e70*/  MOV R0, UR5 ;  /* 0x0000000500007c02 */ /* 0x010fce0008000f00 */
.L_x_153:
[----:B-1----:R1:W2:Y:S02]  /*7e80*/  SYNCS.PHASECHK.TRANS64.TRYWAIT P0, [R0+URZ], R3 ;  /* 0x00000003000075a7 */ /* 0x0022a400080011ff */
[----:B--2---:R-:W-:Y:S05]  /*7e90*/  @!P0 NANOSLEEP.SYNCS 0x989680 ;  /* 0x009896800000895d */ /* 0x004fea0003900000 */
[----:B------:R-:W2:Y:S02]  /*7ea0*/  @!P0 SYNCS.PHASECHK.TRANS64 P0, [R0+URZ], R3 ;  /* 0x00000003000085a7 */ /* 0x000ea400080010ff */
[----:B--2---:R-:W-:Y:S05]  /*7eb0*/  @!P0 BRA `(.L_x_153) ;  /* 0xfffffffc00f08947 */ /* 0x004fea000383ffff */
[----:B------:R-:W-:Y:S05]  /*7ec0*/  BRA `(.L_x_154) ;  /* 0xffffffa8009c7947 */ /* 0x000fea000383ffff */
.L_x_39:
[----:B----4-:R-:W-:-:S07]  /*7ed0*/  MOV R0, UR5 ;  /* 0x0000000500007c02 */ /* 0x010fce0008000f00 */
.L_x_155:
[----:B-1----:R1:W2:Y:S02]  /*7ee0*/  SYNCS.PHASECHK.TRANS64.TRYWAIT P0, [R0+URZ], R3 ;  /* 0x00000003000075a7 */ /* 0x0022a400080011ff */
[----:B--2---:R-:W-:Y:S05]  /*7ef0*/  @!P0 NANOSLEEP.SYNCS 0x989680 ;  /* 0x009896800000895d */ /* 0x004fea0003900000 */
[----:B------:R-:W2:Y:S02]  /*7f00*/  @!P0 SYNCS.PHASECHK.TRANS64 P0, [R0+URZ], R3 ;  /* 0x00000003000085a7 */ /* 0x000ea400080010ff */
[----:B--2---:R-:W-:Y:S05]  /*7f10*/  @!P0 BRA `(.L_x_155) ;  /* 0xfffffffc00f08947 */ /* 0x004fea000383ffff */
[----:B------:R-:W-:Y:S05]  /*7f20*/  BRA `(.L_x_156) ;  /* 0xffffffa800a87947 */ /* 0x000fea000383ffff */
.L_x_40:
[----:B----4-:R-:W-:-:S07]  /*7f30*/  MOV R0, UR5 ;  /* 0x0000000500007c02 */ /* 0x010fce0008000f00 */
.L_x_157:
[----:B-1----:R1:W2:Y:S02]  /*7f40*/  SYNCS.PHASECHK.TRANS64.TRYWAIT P0, [R0+URZ], R3 ;  /* 0x00000003000075a7 */ /* 0x0022a400080011ff */
[----:B--2---:R-:W-:Y:S05]  /*7f50*/  @!P0 NANOSLEEP.SYNCS 0x989680 ;  /* 0x009896800000895d */ /* 0x004fea0003900000 */
[----:B------:R-:W2:Y:S02]  /*7f60*/  @!P0 SYNCS.PHASECHK.TRANS64 P0, [R0+URZ], R3 ;  /* 0x00000003000085a7 */ /* 0x000ea400080010ff */
[----:B--2---:R-:W-:Y:S05]  /*7f70*/  @!P0 BRA `(.L_x_157) ;  /* 0xfffffffc00f08947 */ /* 0x004fea000383ffff */
[----:B------:R-:W-:Y:S05]  /*7f80*/  BRA `(.L_x_158) ;  /* 0xffffffa800b47947 */ /* 0x000fea000383ffff */
.L_x_41:
[----:B----4-:R-:W-:-:S07]  /*7f90*/  MOV R0, UR5 ;  /* 0x0000000500007c02 */ /* 0x010fce0008000f00 */
.L_x_159:
[----:B-1----:R1:W2:Y:S02]  /*7fa0*/  SYNCS.PHASECHK.TRANS64.TRYWAIT P0, [R0+URZ], R3 ;  /* 0x00000003000075a7 */ /* 0x0022a400080011ff */
[----:B--2---:R-:W-:Y:S05]  /*7fb0*/  @!P0 NANOSLEEP.SYNCS 0x989680 ;  /* 0x009896800000895d */ /* 0x004fea0003900000 */
[----:B------:R-:W2:Y:S02]  /*7fc0*/  @!P0 SYNCS.PHASECHK.TRANS64 P0, [R0+URZ], R3 ;  /* 0x00000003000085a7 */ /* 0x000ea400080010ff */
[----:B--2---:R-:W-:Y:S05]  /*7fd0*/  @!P0 BRA `(.L_x_159) ;  /* 0xfffffffc00f08947 */ /* 0x004fea000383ffff */
[----:B------:R-:W-:Y:S05]  /*7fe0*/  BRA `(.L_x_160) ;  /* 0xffffffa800c07947 */ /* 0x000fea000383ffff */
.L_x_42:
[----:B----4-:R-:W-:-:S07]  /*7ff0*/  MOV R0, UR5 ;  /* 0x0000000500007c02 */ /* 0x010fce0008000f00 */
.L_x_161:
[----:B-1----:R1:W2:Y:S02]  /*8000*/  SYNCS.PHASECHK.TRANS64.TRYWAIT P0, [R0+URZ], R3 ;  /* 0x00000003000075a7 */ /* 0x0022a400080011ff */
[----:B--2---:R-:W-:Y:S05]  /*8010*/  @!P0 NANOSLEEP.SYNCS 0x989680 ;  /* 0x009896800000895d */ /* 0x004fea0003900000 */
[----:B------:R-:W2:Y:S02]  /*8020*/  @!P0 SYNCS.PHASECHK.TRANS64 P0, [R0+URZ], R3 ;  /* 0x00000003000085a7 */ /* 0x000ea400080010ff */
[----:B--2---:R-:W-:Y:S05]  /*8030*/  @!P0 BRA `(.L_x_161) ;  /* 0xfffffffc00f08947 */ /* 0x004fea000383ffff */
[----:B------:R-:W-:Y:S05]  /*8040*/  BRA `(.L_x_162) ;  /* 0xffffffa800cc7947 */ /* 0x000fea000383ffff */
.L_x_43:
[----:B----4-:R-:W-:-:S07]  /*8050*/  MOV R0, UR5 ;  /* 0x0000000500007c02 */ /* 0x010fce0008000f00 */
.L_x_163:
[----:B-1----:R1:W2:Y:S02]  /*8060*/  SYNCS.PHASECHK.TRANS64.TRYWAIT P0, [R0+URZ], R3 ;  /* 0x00000003000075a7 */ /* 0x0022a400080011ff */
[----:B--2---:R-:W-:Y:S05]  /*8070*/  @!P0 NANOSLEEP.SYNCS 0x989680 ;  /* 0x009896800000895d */ /* 0x004fea0003900000 */
[----:B------:R-:W2:Y:S02]  /*8080*/  @!P0 SYNCS.PHASECHK.TRANS64 P0, [R0+URZ], R3 ;  /* 0x00000003000085a7 */ /* 0x000ea400080010ff */
[----:B--2---:R-:W-:Y:S05]  /*8090*/  @!P0 BRA `(.L_x_163) ;  /* 0xfffffffc00f08947 */ /* 0x004fea000383ffff */
[----:B------:R-:W-:Y:S05]  /*80a0*/  BRA `(.L_x_164) ;  /* 0xffffffa800d87947 */ /* 0x000fea000383ffff */
.L_x_44:
[----:B----4-:R-:W-:-:S07]  /*80b0*/  MOV R0, UR5 ;  /* 0x0000000500007c02 */ /* 0x010fce0008000f00 */
.L_x_165:
[----:B-1----:R1:W2:Y:S02]  /*80c0*/  SYNCS.PHASECHK.TRANS64.TRYWAIT P0, [R0+URZ], R3 ;  /* 0x00000003000075a7 */ /* 0x0022a400080011ff */
[----:B--2---:R-:W-:Y:S05]  /*80d0*/  @!P0 NANOSLEEP.SYNCS 0x989680 ;  /* 0x009896800000895d */ /* 0x004fea0003900000 */
[----:B------:R-:W2:Y:S02]  /*80e0*/  @!P0 SYNCS.PHASECHK.TRANS64 P0, [R0+URZ], R3 ;  /* 0x00000003000085a7 */ /* 0x000ea400080010ff */
[----:B--2---:R-:W-:Y:S05]  /*80f0*/  @!P0 BRA `(.L_x_165) ;  /* 0xfffffffc00f08947 */ /* 0x004fea000383ffff */
[----:B------:R-:W-:Y:S05]  /*8100*/  BRA `(.L_x_166) ;  /* 0xffffffa800e47947 */ /* 0x000fea000383ffff */
.L_x_45:
[----:B----4-:R-:W-:-:S07]  /*8110*/  MOV R0, UR5 ;  /* 0x0000000500007c02 */ /* 0x010fce0008000f00 */
.L_x_167:
[----:B-1----:R1:W2:Y:S02]  /*8120*/  SYNCS.PHASECHK.TRANS64.TRYWAIT P0, [R0+URZ], R3 ;  /* 0x00000003000075a7 */ /* 0x0022a400080011ff */
[----:B--2---:R-:W-:Y:S05]  /*8130*/  @!P0 NANOSLEEP.SYNCS 0x989680 ;  /* 0x009896800000895d */ /* 0x004fea0003900000 */
[----:B------:R-:W2:Y:S02]  /*8140*/  @!P0 SYNCS.PHASECHK.TRANS64 P0, [R0+URZ], R3 ;  /* 0x00000003000085a7 */ /* 0x000ea400080010ff */
[----:B--2---:R-:W-:Y:S05]  /*8150*/  @!P0 BRA `(.L_x_167) ;  /* 0xfffffffc00f08947 */ /* 0x004fea000383ffff */
[----:B------:R-:W-:Y:S05]  /*8160*/  BRA `(.L_x_168) ;  /* 0xffffffa800f07947 */ /* 0x000fea000383ffff */
.L_x_46:
[----:B----4-:R-:W-:-:S07]  /*8170*/  MOV R0, UR5 ;  /* 0x0000000500007c02 */ /* 0x010fce0008000f00 */
.L_x_169:
[----:B-1----:R1:W2:Y:S02]  /*8180*/  SYNCS.PHASECHK.TRANS64.TRYWAIT P0, [R0+URZ], R3 ;  /* 0x00000003000075a7 */ /* 0x0022a400080011ff */
[----:B--2---:R-:W-:Y:S05]  /*8190*/  @!P0 NANOSLEEP.SYNCS 0x989680 ;  /* 0x009896800000895d */ /* 0x004fea0003900000 */
[----:B------:R-:W2:Y:S02]  /*81a0*/  @!P0 SYNCS.PHASECHK.TRANS64 P0, [R0+URZ], R3 ;  /* 0x00000003000085a7 */ /* 0x000ea400080010ff */
[----:B--2---:R-:W-:Y:S05]  /*81b0*/  @!P0 BRA `(.L_x_169) ;  /* 0xfffffffc00f08947 */ /* 0x004fea000383ffff */
[----:B------:R-:W-:Y:S05]  /*81c0*/  BRA `(.L_x_170) ;  /* 0xffffffa800fc7947 */ /* 0x000fea000383ffff */
.L_x_47:
[----:B----4-:R-:W-:-:S07]  /*81d0*/  MOV R0, UR5 ;  /* 0x0000000500007c02 */ /* 0x010fce0008000f00 */
.L_x_171:
[----:B-1----:R1:W2:Y:S02]  /*81e0*/  SYNCS.PHASECHK.TRANS64.TRYWAIT P0, [R0+URZ], R3 ;  /* 0x00000003000075a7 */ /* 0x0022a400080011ff */
[----:B--2---:R-:W-:Y:S05]  /*81f0*/  @!P0 NANOSLEEP.SYNCS 0x989680 ;  /* 0x009896800000895d */ /* 0x004fea0003900000 */
[----:B------:R-:W2:Y:S02]  /*8200*/  @!P0 SYNCS.PHASECHK.TRANS64 P0, [R0+URZ], R3 ;  /* 0x00000003000085a7 */ /* 0x000ea400080010ff */
[----:B--2---:R-:W-:Y:S05]  /*8210*/  @!P0 BRA `(.L_x_171) ;  /* 0xfffffffc00f08947 */ /* 0x004fea000383ffff */
[----:B------:R-:W-:Y:S05]  /*8220*/  BRA `(.L_x_172) ;  /* 0xffffffac00087947 */ /* 0x000fea000383ffff */
.L_x_48:
[----:B----4-:R-:W-:-:S07]  /*8230*/  MOV R0, UR5 ;  /* 0x0000000500007c02 */ /* 0x010fce0008000f00 */
.L_x_173:
[----:B-1----:R1:W2:Y:S02]  /*8240*/  SYNCS.PHASECHK.TRANS64.TRYWAIT P0, [R0+URZ], R3 ;  /* 0x00000003000075a7 */ /* 0x0022a400080011ff */
[----:B--2---:R-:W-:Y:S05]  /*8250*/  @!P0 NANOSLEEP.SYNCS 0x989680 ;  /* 0x009896800000895d */ /* 0x004fea0003900000 */
[----:B------:R-:W2:Y:S02]  /*8260*/  @!P0 SYNCS.PHASECHK.TRANS64 P0, [R0+URZ], R3 ;  /* 0x00000003000085a7 */ /* 0x000ea400080010ff */
[----:B--2---:R-:W-:Y:S05]  /*8270*/  @!P0 BRA `(.L_x_173) ;  /* 0xfffffffc00f08947 */ /* 0x004fea000383ffff */
[----:B------:R-:W-:Y:S05]  /*8280*/  BRA `(.L_x_174) ;  /* 0xffffffac00147947 */ /* 0x000fea000383ffff */
.L_x_49:
[----:B----4-:R-:W-:-:S07]  /*8290*/  MOV R0, UR5 ;  /* 0x0000000500007c02 */ /* 0x010fce0008000f00 */
.L_x_175:
[----:B-1----:R1:W2:Y:S02]  /*82a0*/  SYNCS.PHASECHK.TRANS64.TRYWAIT P0, [R0+URZ], R3 ;  /* 0x00000003000075a7 */ /* 0x0022a400080011ff */
[----:B--2---:R-:W-:Y:S05]  /*82b0*/  @!P0 NANOSLEEP.SYNCS 0x989680 ;  /* 0x009896800000895d */ /* 0x004fea0003900000 */
[----:B------:R-:W2:Y:S02]  /*82c0*/  @!P0 SYNCS.PHASECHK.TRANS64 P0, [R0+URZ], R3 ;  /* 0x00000003000085a7 */ /* 0x000ea400080010ff */
[----:B--2---:R-:W-:Y:S05]  /*82d0*/  @!P0 BRA `(.L_x_175) ;  /* 0xfffffffc00f08947 */ /* 0x004fea000383ffff */
[----:B------:R-:W-:Y:S05]  /*82e0*/  BRA `(.L_x_176) ;  /* 0xffffffac00207947 */ /* 0x000fea000383ffff */
.L_x_50:
[----:B----4-:R-:W-:-:S07]  /*82f0*/  MOV R0, UR5 ;  /* 0x0000000500007c02 */ /* 0x010fce0008000f00 */
.L_x_177:
[----:B-1----:R1:W2:Y:S02]  /*8300*/  SYNCS.PHASECHK.TRANS64.TRYWAIT P0, [R0+URZ], R3 ;  /* 0x00000003000075a7 */ /* 0x0022a400080011ff */
[----:B--2---:R-:W-:Y:S05]  /*8310*/  @!P0 NANOSLEEP.SYNCS 0x989680 ;  /* 0x009896800000895d */ /* 0x004fea0003900000 */
[----:B------:R-:W2:Y:S02]  /*8320*/  @!P0 SYNCS.PHASECHK.TRANS64 P0, [R0+URZ], R3 ;  /* 0x00000003000085a7 */ /* 0x000ea400080010ff */
[----:B--2---:R-:W-:Y:S05]  /*8330*/  @!P0 BRA `(.L_x_177) ;  /* 0xfffffffc00f08947 */ /* 0x004fea000383ffff */
[----:B------:R-:W-:Y:S05]  /*8340*/  BRA `(.L_x_178) ;  /* 0xffffffac002c7947 */ /* 0x000fea000383ffff */
.L_x_51:
[----:B----4-:R-:W-:-:S07]  /*8350*/  MOV R0, UR5 ;  /* 0x0000000500007c02 */ /* 0x010fce0008000f00 */
.L_x_179:
[----:B-1----:R1:W2:Y:S02]  /*8360*/  SYNCS.PHASECHK.TRANS64.TRYWAIT P0, [R0+URZ], R3 ;  /* 0x00000003000075a7 */ /* 0x0022a400080011ff */
[----:B--2---:R-:W-:Y:S05]  /*8370*/  @!P0 NANOSLEEP.SYNCS 0x989680 ;  /* 0x009896800000895d */ /* 0x004fea0003900000 */
[----:B------:R-:W2:Y:S02]  /*8380*/  @!P0 SYNCS.PHASECHK.TRANS64 P0, [R0+URZ], R3 ;  /* 0x00000003000085a7 */ /* 0x000ea400080010ff */
[----:B--2---:R-:W-:Y:S05]  /*8390*/  @!P0 BRA `(.L_x_179) ;  /* 0xfffffffc00f08947 */ /* 0x004fea000383ffff */
[----:B------:R-:W-:Y:S05]  /*83a0*/  BRA `(.L_x_180) ;  /* 0xffffffac00387947 */ /* 0x000fea000383ffff */
.L_x_52:
[----:B----4-:R-:W-:-:S07]  /*83b0*/  MOV R0, UR5 ;  /* 0x0000000500007c02 */ /* 0x010fce0008000f00 */
.L_x_181:
[----:B-1----:R1:W2:Y:S02]  /*83c0*/  SYNCS.PHASECHK.TRANS64.TRYWAIT P0, [R0+URZ], R3 ;  /* 0x00000003000075a7 */ /* 0x0022a400080011ff */
[----:B--2---:R-:W-:Y:S05]  /*83d0*/  @!P0 NANOSLEEP.SYNCS 0x989680 ;  /* 0x009896800000895d */ /* 0x004fea0003900000 */
[----:B------:R-:W2:Y:S02]  /*83e0*/  @!P0 SYNCS.PHASECHK.TRANS64 P0, [R0+URZ], R3 ;  /* 0x00000003000085a7 */ /* 0x000ea400080010ff */
[----:B--2---:R-:W-:Y:S05]  /*83f0*/  @!P0 BRA `(.L_x_181) ;  /* 0xfffffffc00f08947 */ /* 0x004fea000383ffff */
[----:B------:R-:W-:Y:S05]  /*8400*/  BRA `(.L_x_182) ;  /* 0xffffffac00447947 */ /* 0x000fea000383ffff */
.L_x_53:
[----:B----4-:R-:W-:-:S07]  /*8410*/  MOV R0, UR5 ;  /* 0x0000000500007c02 */ /* 0x010fce0008000f00 */
.L_x_183:
[----:B-1----:R1:W2:Y:S02]  /*8420*/  SYNCS.PHASECHK.TRANS64.TRYWAIT P0, [R0+URZ], R3 ;  /* 0x00000003000075a7 */ /* 0x0022a400080011ff */
[----:B--2---:R-:W-:Y:S05]  /*8430*/  @!P0 NANOSLEEP.SYNCS 0x989680 ;  /* 0x009896800000895d */ /* 0x004fea0003900000 */
[----:B------:R-:W2:Y:S02]  /*8440*/  @!P0 SYNCS.PHASECHK.TRANS64 P0, [R0+URZ], R3 ;  /* 0x00000003000085a7 */ /* 0x000ea400080010ff */
[----:B--2---:R-:W-:Y:S05]  /*8450*/  @!P0 BRA `(.L_x_183) ;  /* 0xfffffffc00f08947 */ /* 0x004fea000383ffff */
[----:B------:R-:W-:Y:S05]  /*8460*/  BRA `(.L_x_184) ;  /* 0xffffffac00507947 */ /* 0x000fea000383ffff */
.L_x_54:
[----:B----4-:R-:W-:-:S07]  /*8470*/  MOV R0, UR5 ;  /* 0x0000000500007c02 */ /* 0x010fce0008000f00 */
.L_x_185:
[----:B-1----:R1:W2:Y:S02]  /*8480*/  SYNCS.PHASECHK.TRANS64.TRYWAIT P0, [R0+URZ], R3 ;  /* 0x00000003000075a7 */ /* 0x0022a400080011ff */
[----:B--2---:R-:W-:Y:S05]  /*8490*/  @!P0 NANOSLEEP.SYNCS 0x989680 ;  /* 0x009896800000895d */ /* 0x004fea0003900000 */
[----:B------:R-:W2:Y:S02]  /*84a0*/  @!P0 SYNCS.PHASECHK.TRANS64 P0, [R0+URZ], R3 ;  /* 0x00000003000085a7 */ /* 0x000ea400080010ff */
[----:B--2---:R-:W-:Y:S05]  /*84b0*/  @!P0 BRA `(.L_x_185) ;  /* 0xfffffffc00f08947 */ /* 0x004fea000383ffff */
[----:B------:R-:W-:Y:S05]  /*84c0*/  BRA `(.L_x_186) ;  /* 0xffffffac005c7947 */ /* 0x000fea000383ffff */
.L_x_55:
[----:B----4-:R-:W-:-:S07]  /*84d0*/  MOV R0, UR5 ;  /* 0x0000000500007c02 */ /* 0x010fce0008000f00 */
.L_x_187:
[----:B-1----:R1:W2:Y:S02]  /*84e0*/  SYNCS.PHASECHK.TRANS64.TRYWAIT P0, [R0+URZ], R3 ;  /* 0x00000003000075a7 */ /* 0x0022a400080011ff */
[----:B--2---:R-:W-:Y:S05]  /*84f0*/  @!P0 NANOSLEEP.SYNCS 0x989680 ;  /* 0x009896800000895d */ /* 0x004fea0003900000 */
[----:B------:R-:W2:Y:S02]  /*8500*/  @!P0 SYNCS.PHASECHK.TRANS64 P0, [R0+URZ], R3 ;  /* 0x00000003000085a7 */ /* 0x000ea400080010ff */
[----:B--2---:R-:W-:Y:S05]  /*8510*/  @!P0 BRA `(.L_x_187) ;  /* 0xfffffffc00f08947 */ /* 0x004fea000383ffff */
[----:B------:R-:W-:Y:S05]  /*8520*/  BRA `(.L_x_188) ;  /* 0xffffffac00687947 */ /* 0x000fea000383ffff */
.L_x_56:
[----:B----4-:R-:W-:-:S07]  /*8530*/  MOV R0, UR5 ;  /* 0x0000000500007c02 */ /* 0x010fce0008000f00 */
.L_x_189:
[----:B-1----:R1:W2:Y:S02]  /*8540*/  SYNCS.PHASECHK.TRANS64.TRYWAIT P0, [R0+URZ], R3 ;  /* 0x00000003000075a7 */ /* 0x0022a400080011ff */
[----:B--2---:R-:W-:Y:S05]  /*8550*/  @!P0 NANOSLEEP.SYNCS 0x989680 ;  /* 0x009896800000895d */ /* 0x004fea0003900000 */
[----:B------:R-:W2:Y:S02]  /*8560*/  @!P0 SYNCS.PHASECHK.TRANS64 P0, [R0+URZ], R3 ;  /* 0x00000003000085a7 */ /* 0x000ea400080010ff */
[----:B--2---:R-:W-:Y:S05]  /*8570*/  @!P0 BRA `(.L_x_189) ;  /* 0xfffffffc00f08947 */ /* 0x004fea000383ffff */
[----:B------:R-:W-:Y:S05]  /*8580*/  BRA `(.L_x_190) ;  /* 0xffffffac00747947 */ /* 0x000fea000383ffff */
.L_x_57:
[----:B----4-:R-:W-:-:S07]  /*8590*/  MOV R0, UR5 ;  /* 0x0000000500007c02 */ /* 0x010fce0008000f00 */
.L_x_191:
[----:B-1----:R1:W2:Y:S02]  /*85a0*/  SYNCS.PHASECHK.TRANS64.TRYWAIT P0, [R0+URZ], R3 ;  /* 0x00000003000075a7 */ /* 0x0022a400080011ff */
[----:B--2---:R-:W-:Y:S05]  /*85b0*/  @!P0 NANOSLEEP.SYNCS 0x989680 ;  /* 0x009896800000895d */ /* 0x004fea0003900000 */
[----:B------:R-:W2:Y:S02]  /*85c0*/  @!P0 SYNCS.PHASECHK.TRANS64 P0, [R0+URZ], R3 ;  /* 0x00000003000085a7 */ /* 0x000ea400080010ff */
[----:B--2---:R-:W-:Y:S05]  /*85d0*/  @!P0 BRA `(.L_x_191) ;  /* 0xfffffffc00f08947 */ /* 0x004fea000383ffff */
[----:B------:R-:W-:Y:S05]  /*85e0*/  BRA `(.L_x_192) ;  /* 0xffffffac00807947 */ /* 0x000fea000383ffff */
.L_x_58:
[----:B----4-:R-:W-:-:S07]  /*85f0*/  MOV R0, UR5 ;  /* 0x0000000500007c02 */ /* 0x010fce0008000f00 */
.L_x_193:
[----:B-1----:R1:W2:Y:S02]  /*8600*/  SYNCS.PHASECHK.TRANS64.TRYWAIT P0, [R0+URZ], R3 ;  /* 0x00000003000075a7 */ /* 0x0022a400080011ff */
[----:B--2---:R-:W-:Y:S05]  /*8610*/  @!P0 NANOSLEEP.SYNCS 0x989680 ;  /* 0x009896800000895d */ /* 0x004fea0003900000 */
[----:B------:R-:W2:Y:S02]  /*8620*/  @!P0 SYNCS.PHASECHK.TRANS64 P0, [R0+URZ], R3 ;  /* 0x00000003000085a7 */ /* 0x000ea400080010ff */
[----:B--2---:R-:W-:Y:S05]  /*8630*/  @!P0 BRA `(.L_x_193) ;  /* 0xfffffffc00f08947 */ /* 0x004fea000383ffff */
[----:B------:R-:W-:Y:S05]  /*8640*/  BRA `(.L_x_194) ;  /* 0xffffffac008c7947 */ /* 0x000fea000383ffff */
.L_x_59:
[----:B----4-:R-:W-:-:S07]  /*8650*/  MOV R0, UR5 ;  /* 0x0000000500007c02 */ /* 0x010fce0008000f00 */
.L_x_195:
[----:B-1----:R1:W2:Y:S02]  /*8660*/  SYNCS.PHASECHK.TRANS64.TRYWAIT P0, [R0+URZ], R3 ;  /* 0x00000003000075a7 */ /* 0x0022a400080011ff */
[----:B--2---:R-:W-:Y:S05]  /*8670*/  @!P0 NANOSLEEP.SYNCS 0x989680 ;  /* 0x009896800000895d */ /* 0x004fea0003900000 */
[----:B------:R-:W2:Y:S02]  /*8680*/  @!P0 SYNCS.PHASECHK.TRANS64 P0, [R0+URZ], R3 ;  /* 0x00000003000085a7 */ /* 0x000ea400080010ff */
[----:B--2---:R-:W-:Y:S05]  /*8690*/  @!P0 BRA `(.L_x_195) ;  /* 0xfffffffc00f08947 */ /* 0x004fea000383ffff */
[----:B------:R-:W-:Y:S05]  /*86a0*/  BRA `(.L_x_196) ;  /* 0xffffffac00987947 */ /* 0x000fea000383ffff */
.L_x_60:
[----:B----4-:R-:W-:-:S07]  /*86b0*/  MOV R0, UR5 ;  /* 0x0000000500007c02 */ /* 0x010fce0008000f00 */
.L_x_197:
[----:B-1----:R1:W2:Y:S02]  /*86c0*/  SYNCS.PHASECHK.TRANS64.TRYWAIT P0, [R0+URZ], R3 ;  /* 0x00000003000075a7 */ /* 0x0022a400080011ff */
[----:B--2---:R-:W-:Y:S05]  /*86d0*/  @!P0 NANOSLEEP.SYNCS 0x989680 ;  /* 0x009896800000895d */ /* 0x004fea0003900000 */
[----:B------:R-:W2:Y:S02]  /*86e0*/  @!P0 SYNCS.PHASECHK.TRANS64 P0, [R0+URZ], R3 ;  /* 0x00000003000085a7 */ /* 0x000ea400080010ff */
[----:B--2---:R-:W-:Y:S05]  /*86f0*/  @!P0 BRA `(.L_x_197) ;  /* 0xfffffffc00f08947 */ /* 0x004fea000383ffff */
[----:B------:R-:W-:Y:S05]  /*8700*/  BRA `(.L_x_198) ;  /* 0xffffffac00a47947 */ /* 0x000fea000383ffff */
.L_x_61:
[----:B----4-:R-:W-:-:S07]  /*8710*/  MOV R0, UR5 ;  /* 0x0000000500007c02 */ /* 0x010fce0008000f00 */
.L_x_199:
[----:B-1----:R1:W2:Y:S02]  /*8720*/  SYNCS.PHASECHK.TRANS64.TRYWAIT P0, [R0+URZ], R3 ;  /* 0x00000003000075a7 */ /* 0x0022a400080011ff */
[----:B--2---:R-:W-:Y:S05]  /*8730*/  @!P0 NANOSLEEP.SYNCS 0x989680 ;  /* 0x009896800000895d */ /* 0x004fea0003900000 */
[----:B------:R-:W2:Y:S02]  /*8740*/  @!P0 SYNCS.PHASECHK.TRANS64 P0, [R0+URZ], R3 ;  /* 0x00000003000085a7 */ /* 0x000ea400080010ff */
[----:B--2---:R-:W-:Y:S05]  /*8750*/  @!P0 BRA `(.L_x_199) ;  /* 0xfffffffc00f08947 */ /* 0x004fea000383ffff */
[----:B------:R-:W-:Y:S05]  /*8760*/  BRA `(.L_x_200) ;  /* 0xffffffac00b07947 */ /* 0x000fea000383ffff */
.L_x_62:
[----:B----4-:R-:W-:-:S07]  /*8770*/  MOV R0, UR5 ;  /* 0x0000000500007c02 */ /* 0x010fce0008000f00 */
.L_x_201:
[----:B-1----:R1:W2:Y:S02]  /*8780*/  SYNCS.PHASECHK.TRANS64.TRYWAIT P0, [R0+URZ], R3 ;  /* 0x00000003000075a7 */ /* 0x0022a400080011ff */
[----:B--2---:R-:W-:Y:S05]  /*8790*/  @!P0 NANOSLEEP.SYNCS 0x989680 ;  /* 0x009896800000895d */ /* 0x004fea0003900000 */
[----:B------:R-:W2:Y:S02]  /*87a0*/  @!P0 SYNCS.PHASECHK.TRANS64 P0, [R0+URZ], R3 ;  /* 0x00000003000085a7 */ /* 0x000ea400080010ff */
[----:B--2---:R-:W-:Y:S05]  /*87b0*/  @!P0 BRA `(.L_x_201) ;  /* 0xfffffffc00f08947 */ /* 0x004fea000383ffff */
[----:B------:R-:W-:Y:S05]  /*87c0*/  BRA `(.L_x_202) ;  /* 0xffffffac00bc7947 */ /* 0x000fea000383ffff */
.L_x_63:
[----:B----4-:R-:W-:-:S07]  /*87d0*/  MOV R0, UR5 ;  /* 0x0000000500007c02 */ /* 0x010fce0008000f00 */
.L_x_203:
[----:B-1----:R1:W2:Y:S02]  /*87e0*/  SYNCS.PHASECHK.TRANS64.TRYWAIT P0, [R0+URZ], R3 ;  /* 0x00000003000075a7 */ /* 0x0022a400080011ff */
[----:B--2---:R-:W-:Y:S05]  /*87f0*/  @!P0 NANOSLEEP.SYNCS 0x989680 ;  /* 0x009896800000895d */ /* 0x004fea0003900000 */
[----:B------:R-:W2:Y:S02]  /*8800*/  @!P0 SYNCS.PHASECHK.TRANS64 P0, [R0+URZ], R3 ;  /* 0x00000003000085a7 */ /* 0x000ea400080010ff */
[----:B--2---:R-:W-:Y:S05]  /*8810*/  @!P0 BRA `(.L_x_203) ;  /* 0xfffffffc00f08947 */ /* 0x004fea000383ffff */
[----:B------:R-:W-:Y:S05]  /*8820*/  BRA `(.L_x_204) ;  /* 0xffffffac00c87947 */ /* 0x000fea000383ffff */
.L_x_64:
[----:B----4-:R-:W-:-:S07]  /*8830*/  MOV R0, UR5 ;  /* 0x0000000500007c02 */ /* 0x010fce0008000f00 */
.L_x_205:
[----:B-1----:R1:W2:Y:S02]  /*8840*/  SYNCS.PHASECHK.TRANS64.TRYWAIT P0, [R0+URZ], R3 ;  /* 0x00000003000075a7 */ /* 0x0022a400080011ff */
[----:B--2---:R-:W-:Y:S05]  /*8850*/  @!P0 NANOSLEEP.SYNCS 0x989680 ;  /* 0x009896800000895d */ /* 0x004fea0003900000 */
[----:B------:R-:W2:Y:S02]  /*8860*/  @!P0 SYNCS.PHASECHK.TRANS64 P0, [R0+URZ], R3 ;  /* 0x00000003000085a7 */ /* 0x000ea400080010ff */
[----:B--2---:R-:W-:Y:S05]  /*8870*/  @!P0 BRA `(.L_x_205) ;  /* 0xfffffffc00f08947 */ /* 0x004fea000383ffff */
[----:B------:R-:W-:Y:S05]  /*8880*/  BRA `(.L_x_206) ;  /* 0xffffffac00d47947 */ /* 0x000fea000383ffff */
.L_x_65:
[----:B----4-:R-:W-:-:S07]  /*8890*/  MOV R0, UR5 ;  /* 0x0000000500007c02 */ /* 0x010fce0008000f00 */
.L_x_207:
[----:B-1----:R1:W2:Y:S02]  /*88a0*/  SYNCS.PHASECHK.TRANS64.TRYWAIT P0, [R0+URZ], R3 ;  /* 0x00000003000075a7 */ /* 0x0022a400080011ff */
[----:B--2---:R-:W-:Y:S05]  /*88b0*/  @!P0 NANOSLEEP.SYNCS 0x989680 ;  /* 0x009896800000895d */ /* 0x004fea0003900000 */
[----:B------:R-:W2:Y:S02]  /*88c0*/  @!P0 SYNCS.PHASECHK.TRANS64 P0, [R0+URZ], R3 ;  /* 0x00000003000085a7 */ /* 0x000ea400080010ff */
[----:B--2---:R-:W-:Y:S05]  /*88d0*/  @!P0 BRA `(.L_x_207) ;  /* 0xfffffffc00f08947 */ /* 0x004fea000383ffff */
[----:B------:R-:W-:Y:S05]  /*88e0*/  BRA `(.L_x_208) ;  /* 0xffffffac00e07947 */ /* 0x000fea000383ffff */
.L_x_66:
[----:B----4-:R-:W-:-:S07]  /*88f0*/  MOV R0, UR5 ;  /* 0x0000000500007c02 */ /* 0x010fce0008000f00 */
.L_x_209:
[----:B-1----:R1:W2:Y:S02]  /*8900*/  SYNCS.PHASECHK.TRANS64.TRYWAIT P0, [R0+URZ], R3 ;  /* 0x00000003000075a7 */ /* 0x0022a400080011ff */
[----:B--2---:R-:W-:Y:S05]  /*8910*/  @!P0 NANOSLEEP.SYNCS 0x989680 ;  /* 0x009896800000895d */ /* 0x004fea0003900000 */
[----:B------:R-:W2:Y:S02]  /*8920*/  @!P0 SYNCS.PHASECHK.TRANS64 P0, [R0+URZ], R3 ;  /* 0x00000003000085a7 */ /* 0x000ea400080010ff */
[----:B--2---:R-:W-:Y:S05]  /*8930*/  @!P0 BRA `(.L_x_209) ;  /* 0xfffffffc00f08947 */ /* 0x004fea000383ffff */
[----:B------:R-:W-:Y:S05]  /*8940*/  BRA `(.L_x_210) ;  /* 0xffffffac00ec7947 */ /* 0x000fea000383ffff */
.L_x_67:
[----:B----4-:R-:W-:-:S07]  /*8950*/  MOV R0, UR5 ;  /* 0x0000000500007c02 */ /* 0x010fce0008000f00 */
.L_x_211:
[----:B-1----:R1:W2:Y:S02]  /*8960*/  SYNCS.PHASECHK.TRANS64.TRYWAIT P0, [R0+URZ], R3 ;  /* 0x00000003000075a7 */ /* 0x0022a400080011ff */
[----:B--2---:R-:W-:Y:S05]  /*8970*/  @!P0 NANOSLEEP.SYNCS 0x989680 ;  /* 0x009896800000895d */ /* 0x004fea0003900000 */
[----:B------:R-:W2:Y:S02]  /*8980*/  @!P0 SYNCS.PHASECHK.TRANS64 P0, [R0+URZ], R3 ;  /* 0x00000003000085a7 */ /* 0x000ea400080010ff */
[----:B--2---:R-:W-:Y:S05]  /*8990*/  @!P0 BRA `(.L_x_211) ;  /* 0xfffffffc00f08947 */ /* 0x004fea000383ffff */
[----:B------:R-:W-:Y:S05]  /*89a0*/  BRA `(.L_x_212) ;  /* 0xffffffac00f87947 */ /* 0x000fea000383ffff */
.L_x_68:
[----:B----4-:R-:W-:-:S07]  /*89b0*/  MOV R0, UR5 ;  /* 0x0000000500007c02 */ /* 0x010fce0008000f00 */
.L_x_213:
[----:B-1----:R1:W2:Y:S02]  /*89c0*/  SYNCS.PHASECHK.TRANS64.TRYWAIT P0, [R0+URZ], R3 ;  /* 0x00000003000075a7 */ /* 0x0022a400080011ff */
[----:B--2---:R-:W-:Y:S05]  /*89d0*/  @!P0 NANOSLEEP.SYNCS 0x989680 ;  /* 0x009896800000895d */ /* 0x004fea0003900000 */
[----:B------:R-:W2:Y:S02]  /*89e0*/  @!P0 SYNCS.PHASECHK.TRANS64 P0, [R0+URZ], R3 ;  /* 0x00000003000085a7 */ /* 0x000ea400080010ff */
[----:B--2---:R-:W-:Y:S05]  /*89f0*/  @!P0 BRA `(.L_x_213) ;  /* 0xfffffffc00f08947 */ /* 0x004fea000383ffff */
[----:B------:R-:W-:Y:S05]  /*8a00*/  BRA `(.L_x_214) ;  /* 0xffffffb000047947 */ /* 0x000fea000383ffff */
.L_x_69:
[----:B----4-:R-:W-:-:S07]  /*8a10*/  MOV R0, UR5 ;  /* 0x0000000500007c02 */ /* 0x010fce0008000f00 */
.L_x_215:
[----:B-1----:R1:W2:Y:S02]  /*8a20*/  SYNCS.PHASECHK.TRANS64.TRYWAIT P0, [R0+URZ], R3 ;  /* 0x00000003000075a7 */ /* 0x0022a400080011ff */
[----:B--2---:R-:W-:Y:S05]  /*8a30*/  @!P0 NANOSLEEP.SYNCS 0x989680 ;  /* 0x009896800000895d */ /* 0x004fea0003900000 */
[----:B------:R-:W2:Y:S02]  /*8a40*/  @!P0 SYNCS.PHASECHK.TRANS64 P0, [R0+URZ], R3 ;  /* 0x00000003000085a7 */ /* 0x000ea400080010ff */
[----:B--2---:R-:W-:Y:S05]  /*8a50*/  @!P0 BRA `(.L_x_215) ;  /* 0xfffffffc00f08947 */ /* 0x004fea000383ffff */
[----:B------:R-:W-:Y:S05]  /*8a60*/  BRA `(.L_x_216) ;  /* 0xffffffb000107947 */ /* 0x000fea000383ffff */
.L_x_70:
[----:B----4-:R-:W-:-:S07]  /*8a70*/  MOV R0, UR5 ;  /* 0x0000000500007c02 */ /* 0x010fce0008000f00 */
.L_x_217:
[----:B-1----:R1:W2:Y:S02]  /*8a80*/  SYNCS.PHASECHK.TRANS64.TRYWAIT P0, [R0+URZ], R3 ;  /* 0x00000003000075a7 */ /* 0x0022a400080011ff */
[----:B--2---:R-:W-:Y:S05]  /*8a90*/  @!P0 NANOSLEEP.SYNCS 0x989680 ;  /* 0x009896800000895d */ /* 0x004fea0003900000 */
[----:B------:R-:W2:Y:S02]  /*8aa0*/  @!P0 SYNCS.PHASECHK.TRANS64 P0, [R0+URZ], R3 ;  /* 0x00000003000085a7 */ /* 0x000ea400080010ff */
[----:B--2---:R-:W-:Y:S05]  /*8ab0*/  @!P0 BRA `(.L_x_217) ;  /* 0xfffffffc00f08947 */ /* 0x004fea000383ffff */
[----:B------:R-:W-:Y:S05]  /*8ac0*/  BRA `(.L_x_218) ;  /* 0xffffffb0001c7947 */ /* 0x000fea000383ffff */
.L_x_71:
[----:B----4-:R-:W-:-:S07]  /*8ad0*/  MOV R0, UR5 ;  /* 0x0000000500007c02 */ /* 0x010fce0008000f00 */
.L_x_219:
[----:B-1----:R1:W2:Y:S02]  /*8ae0*/  SYNCS.PHASECHK.TRANS64.TRYWAIT P0, [R0+URZ], R3 ;  /* 0x00000003000075a7 */ /* 0x0022a400080011ff */
[----:B--2---:R-:W-:Y:S05]  /*8af0*/  @!P0 NANOSLEEP.SYNCS 0x989680 ;  /* 0x009896800000895d */ /* 0x004fea0003900000 */
[----:B------:R-:W2:Y:S02]  /*8b00*/  @!P0 SYNCS.PHASECHK.TRANS64 P0, [R0+URZ], R3 ;  /* 0x00000003000085a7 */ /* 0x000ea400080010ff */
[----:B--2---:R-:W-:Y:S05]  /*8b10*/  @!P0 BRA `(.L_x_219) ;  /* 0xfffffffc00f08947 */ /* 0x004fea000383ffff */
[----:B------:R-:W-:Y:S05]  /*8b20*/  BRA `(.L_x_220) ;  /* 0xffffffb000287947 */ /* 0x000fea000383ffff */
.L_x_72:
[----:B----4-:R-:W-:-:S07]  /*8b30*/  MOV R0, UR5 ;  /* 0x0000000500007c02 */ /* 0x010fce0008000f00 */
.L_x_221:
[----:B-1----:R1:W2:Y:S02]  /*8b40*/  SYNCS.PHASECHK.TRANS64.TRYWAIT P0, [R0+URZ], R3 ;  /* 0x00000003000075a7 */ /* 0x0022a400080011ff */
[----:B--2---:R-:W-:Y:S05]  /*8b50*/  @!P0 NANOSLEEP.SYNCS 0x989680 ;  /* 0x009896800000895d */ /* 0x004fea0003900000 */
[----:B------:R-:W2:Y:S02]  /*8b60*/  @!P0 SYNCS.PHASECHK.TRANS64 P0, [R0+URZ], R3 ;  /* 0x00000003000085a7 */ /* 0x000ea400080010ff */
[----:B--2---:R-:W-:Y:S05]  /*8b70*/  @!P0 BRA `(.L_x_221) ;  /* 0xfffffffc00f08947 */ /* 0x004fea000383ffff */
[----:B------:R-:W-:Y:S05]  /*8b80*/  BRA `(.L_x_222) ;  /* 0xffffffb000347947 */ /* 0x000fea000383ffff */
.L_x_73:
[----:B----4-:R-:W-:-:S07]  /*8b90*/  MOV R0, UR5 ;  /* 0x0000000500007c02 */ /* 0x010fce0008000f00 */
.L_x_223:
[----:B-1----:R1:W2:Y:S02]  /*8ba0*/  SYNCS.PHASECHK.TRANS64.TRYWAIT P0, [R0+URZ], R3 ;  /* 0x00000003000075a7 */ /* 0x0022a400080011ff */
[----:B--2---:R-:W-:Y:S05]  /*8bb0*/  @!P0 NANOSLEEP.SYNCS 0x989680 ;  /* 0x009896800000895d */ /* 0x004fea0003900000 */
[----:B------:R-:W2:Y:S02]  /*8bc0*/  @!P0 SYNCS.PHASECHK.TRANS64 P0, [R0+URZ], R3 ;  /* 0x00000003000085a7 */ /* 0x000ea400080010ff */
[----:B--2---:R-:W-:Y:S05]  /*8bd0*/  @!P0 BRA `(.L_x_223) ;  /* 0xfffffffc00f08947 */ /* 0x004fea000383ffff */
[----:B------:R-:W-:Y:S05]  /*8be0*/  BRA `(.L_x_224) ;  /* 0xffffffb000407947 */ /* 0x000fea000383ffff */
.L_x_74:
[----:B----4-:R-:W-:-:S07]  /*8bf0*/  MOV R0, UR5 ;  /* 0x0000000500007c02 */ /* 0x010fce0008000f00 */
.L_x_225:
[----:B-1----:R1:W2:Y:S02]  /*8c00*/  SYNCS.PHASECHK.TRANS64.TRYWAIT P0, [R0+URZ], R3 ;  /* 0x00000003000075a7 */ /* 0x0022a400080011ff */
[----:B--2---:R-:W-:Y:S05]  /*8c10*/  @!P0 NANOSLEEP.SYNCS 0x989680 ;  /* 0x009896800000895d */ /* 0x004fea0003900000 */
[----:B------:R-:W2:Y:S02]  /*8c20*/  @!P0 SYNCS.PHASECHK.TRANS64 P0, [R0+URZ], R3 ;  /* 0x00000003000085a7 */ /* 0x000ea400080010ff */
[----:B--2---:R-:W-:Y:S05]  /*8c30*/  @!P0 BRA `(.L_x_225) ;  /* 0xfffffffc00f08947 */ /* 0x004fea000383ffff */
[----:B------:R-:W-:Y:S05]  /*8c40*/  BRA `(.L_x_226) ;  /* 0xffffffb0004c7947 */ /* 0x000fea000383ffff */
.L_x_75:
[----:B----4-:R-:W-:-:S07]  /*8c50*/  MOV R0, UR5 ;  /* 0x0000000500007c02 */ /* 0x010fce0008000f00 */
.L_x_227:
[----:B-1----:R1:W2:Y:S02]  /*8c60*/  SYNCS.PHASECHK.TRANS64.TRYWAIT P0, [R0+URZ], R3 ;  /* 0x00000003000075a7 */ /* 0x0022a400080011ff */
[----:B--2---:R-:W-:Y:S05]  /*8c70*/  @!P0 NANOSLEEP.SYNCS 0x989680 ;  /* 0x009896800000895d */ /* 0x004fea0003900000 */
[----:B------:R-:W2:Y:S02]  /*8c80*/  @!P0 SYNCS.PHASECHK.TRANS64 P0, [R0+URZ], R3 ;  /* 0x00000003000085a7 */ /* 0x000ea400080010ff */
[----:B--2---:R-:W-:Y:S05]  /*8c90*/  @!P0 BRA `(.L_x_227) ;  /* 0xfffffffc00f08947 */ /* 0x004fea000383ffff */
[----:B------:R-:W-:Y:S05]  /*8ca0*/  BRA `(.L_x_228) ;  /* 0xffffffb000587947 */ /* 0x000fea000383ffff */
.L_x_76:
[----:B----4-:R-:W-:-:S07]  /*8cb0*/  MOV R0, UR5 ;  /* 0x0000000500007c02 */ /* 0x010fce0008000f00 */
.L_x_229:
[----:B-1----:R1:W2:Y:S02]  /*8cc0*/  SYNCS.PHASECHK.TRANS64.TRYWAIT P0, [R0+URZ], R3 ;  /* 0x00000003000075a7 */ /* 0x0022a400080011ff */
[----:B--2---:R-:W-:Y:S05]  /*8cd0*/  @!P0 NANOSLEEP.SYNCS 0x989680 ;  /* 0x009896800000895d */ /* 0x004fea0003900000 */
[----:B------:R-:W2:Y:S02]  /*8ce0*/  @!P0 SYNCS.PHASECHK.TRANS64 P0, [R0+URZ], R3 ;  /* 0x00000003000085a7 */ /* 0x000ea400080010ff */
[----:B--2---:R-:W-:Y:S05]  /*8cf0*/  @!P0 BRA `(.L_x_229) ;  /* 0xfffffffc00f08947 */ /* 0x004fea000383ffff */
[----:B------:R-:W-:Y:S05]  /*8d00*/  BRA `(.L_x_230) ;  /* 0xffffffb000647947 */ /* 0x000fea000383ffff */
.L_x_77:
[----:B----4-:R-:W-:-:S07]  /*8d10*/  MOV R0, UR5 ;  /* 0x0000000500007c02 */ /* 0x010fce0008000f00 */
.L_x_231:
[----:B-1----:R1:W2:Y:S02]  /*8d20*/  SYNCS.PHASECHK.TRANS64.TRYWAIT P0, [R0+URZ], R3 ;  /* 0x00000003000075a7 */ /* 0x0022a400080011ff */
[----:B--2---:R-:W-:Y:S05]  /*8d30*/  @!P0 NANOSLEEP.SYNCS 0x989680 ;  /* 0x009896800000895d */ /* 0x004fea0003900000 */
[----:B------:R-:W2:Y:S02]  /*8d40*/  @!P0 SYNCS.PHASECHK.TRANS64 P0, [R0+URZ], R3 ;  /* 0x00000003000085a7 */ /* 0x000ea400080010ff */
[----:B--2---:R-:W-:Y:S05]  /*8d50*/  @!P0 BRA `(.L_x_231) ;  /* 0xfffffffc00f08947 */ /* 0x004fea000383ffff */
[----:B------:R-:W-:Y:S05]  /*8d60*/  BRA `(.L_x_232) ;  /* 0xffffffb000707947 */ /* 0x000fea000383ffff */
.L_x_78:
[----:B----4-:R-:W-:-:S07]  /*8d70*/  MOV R0, UR5 ;  /* 0x0000000500007c02 */ /* 0x010fce0008000f00 */
.L_x_233:
[----:B-1----:R1:W2:Y:S02]  /*8d80*/  SYNCS.PHASECHK.TRANS64.TRYWAIT P0, [R0+URZ], R3 ;  /* 0x00000003000075a7 */ /* 0x0022a400080011ff */
[----:B--2---:R-:W-:Y:S05]  /*8d90*/  @!P0 NANOSLEEP.SYNCS 0x989680 ;  /* 0x009896800000895d */ /* 0x004fea0003900000 */
[----:B------:R-:W2:Y:S02]  /*8da0*/  @!P0 SYNCS.PHASECHK.TRANS64 P0, [R0+URZ], R3 ;  /* 0x00000003000085a7 */ /* 0x000ea400080010ff */
[----:B--2---:R-:W-:Y:S05]  /*8db0*/  @!P0 BRA `(.L_x_233) ;  /* 0xfffffffc00f08947 */ /* 0x004fea000383ffff */
[----:B------:R-:W-:Y:S05]  /*8dc0*/  BRA `(.L_x_234) ;  /* 0xffffffb0007c7947 */ /* 0x000fea000383ffff */
.L_x_79:
[----:B----4-:R-:W-:-:S07]  /*8dd0*/  MOV R0, UR5 ;  /* 0x0000000500007c02 */ /* 0x010fce0008000f00 */
.L_x_235:
[----:B-1----:R1:W2:Y:S02]  /*8de0*/  SYNCS.PHASECHK.TRANS64.TRYWAIT P0, [R0+URZ], R3 ;  /* 0x00000003000075a7 */ /* 0x0022a400080011ff */
[----:B--2---:R-:W-:Y:S05]  /*8df0*/  @!P0 NANOSLEEP.SYNCS 0x989680 ;  /* 0x009896800000895d */ /* 0x004fea0003900000 */
[----:B------:R-:W2:Y:S02]  /*8e00*/  @!P0 SYNCS.PHASECHK.TRANS64 P0, [R0+URZ], R3 ;  /* 0x00000003000085a7 */ /* 0x000ea400080010ff */
[----:B--2---:R-:W-:Y:S05]  /*8e10*/  @!P0 BRA `(.L_x_235) ;  /* 0xfffffffc00f08947 */ /* 0x004fea000383ffff */
[----:B------:R-:W-:Y:S05]  /*8e20*/  BRA `(.L_x_236) ;  /* 0xffffffb000887947 */ /* 0x000fea000383ffff */
.L_x_80:
[----:B----4-:R-:W-:-:S07]  /*8e30*/  MOV R0, UR5 ;  /* 0x0000000500007c02 */ /* 0x010fce0008000f00 */
.L_x_237:
[----:B-1----:R1:W2:Y:S02]  /*8e40*/  SYNCS.PHASECHK.TRANS64.TRYWAIT P0, [R0+URZ], R3 ;  /* 0x00000003000075a7 */ /* 0x0022a400080011ff */
[----:B--2---:R-:W-:Y:S05]  /*8e50*/  @!P0 NANOSLEEP.SYNCS 0x989680 ;  /* 0x009896800000895d */ /* 0x004fea0003900000 */
[----:B------:R-:W2:Y:S02]  /*8e60*/  @!P0 SYNCS.PHASECHK.TRANS64 P0, [R0+URZ], R3 ;  /* 0x00000003000085a7 */ /* 0x000ea400080010ff */
[----:B--2---:R-:W-:Y:S05]  /*8e70*/  @!P0 BRA `(.L_x_237) ;  /* 0xfffffffc00f08947 */ /* 0x004fea000383ffff */
[----:B------:R-:W-:Y:S05]  /*8e80*/  BRA `(.L_x_238) ;  /* 0xffffffb000947947 */ /* 0x000fea000383ffff */
.L_x_81:
[----:B----4-:R-:W-:-:S07]  /*8e90*/  MOV R0, UR5 ;  /* 0x0000000500007c02 */ /* 0x010fce0008000f00 */
.L_x_239:
[----:B-1----:R1:W2:Y:S02]  /*8ea0*/  SYNCS.PHASECHK.TRANS64.TRYWAIT P0, [R0+URZ], R3 ;  /* 0x00000003000075a7 */ /* 0x0022a400080011ff */
[----:B--2---:R-:W-:Y:S05]  /*8eb0*/  @!P0 NANOSLEEP.SYNCS 0x989680 ;  /* 0x009896800000895d */ /* 0x004fea0003900000 */
[----:B------:R-:W2:Y:S02]  /*8ec0*/  @!P0 SYNCS.PHASECHK.TRANS64 P0, [R0+URZ], R3 ;  /* 0x00000003000085a7 */ /* 0x000ea400080010ff */
[----:B--2---:R-:W-:Y:S05]  /*8ed0*/  @!P0 BRA `(.L_x_239) ;  /* 0xfffffffc00f08947 */ /* 0x004fea000383ffff */
[----:B------:R-:W-:Y:S05]  /*8ee0*/  BRA `(.L_x_240) ;  /* 0xffffffb000a07947 */ /* 0x000fea000383ffff */
.L_x_82:
[----:B----4-:R-:W-:-:S07]  /*8ef0*/  MOV R0, UR5 ;  /* 0x0000000500007c02 */ /* 0x010fce0008000f00 */
.L_x_241:
[----:B-1----:R1:W2:Y:S02]  /*8f00*/  SYNCS.PHASECHK.TRANS64.TRYWAIT P0, [R0+URZ], R3 ;  /* 0x00000003000075a7 */ /* 0x0022a400080011ff */
[----:B--2---:R-:W-:Y:S05]  /*8f10*/  @!P0 NANOSLEEP.SYNCS 0x989680 ;  /* 0x009896800000895d */ /* 0x004fea0003900000 */
[----:B------:R-:W2:Y:S02]  /*8f20*/  @!P0 SYNCS.PHASECHK.TRANS64 P0, [R0+URZ], R3 ;  /* 0x00000003000085a7 */ /* 0x000ea400080010ff */
[----:B--2---:R-:W-:Y:S05]  /*8f30*/  @!P0 BRA `(.L_x_241) ;  /* 0xfffffffc00f08947 */ /* 0x004fea000383ffff */
[----:B------:R-:W-:Y:S05]  /*8f40*/  BRA `(.L_x_242) ;  /* 0xffffffb000ac7947 */ /* 0x000fea000383ffff */
.L_x_83:
[----:B----4-:R-:W-:-:S07]  /*8f50*/  MOV R0, UR5 ;  /* 0x0000000500007c02 */ /* 0x010fce0008000f00 */
.L_x_243:
[----:B-1----:R1:W2:Y:S02]  /*8f60*/  SYNCS.PHASECHK.TRANS64.TRYWAIT P0, [R0+URZ], R3 ;  /* 0x00000003000075a7 */ /* 0x0022a400080011ff */
[----:B--2---:R-:W-:Y:S05]  /*8f70*/  @!P0 NANOSLEEP.SYNCS 0x989680 ;  /* 0x009896800000895d */ /* 0x004fea0003900000 */
[----:B------:R-:W2:Y:S02]  /*8f80*/  @!P0 SYNCS.PHASECHK.TRANS64 P0, [R0+URZ], R3 ;  /* 0x00000003000085a7 */ /* 0x000ea400080010ff */
[----:B--2---:R-:W-:Y:S05]  /*8f90*/  @!P0 BRA `(.L_x_243) ;  /* 0xfffffffc00f08947 */ /* 0x004fea000383ffff */
[----:B------:R-:W-:Y:S05]  /*8fa0*/  BRA `(.L_x_244) ;  /* 0xffffffb000b87947 */ /* 0x000fea000383ffff */
.L_x_86:
[----:B-1----:R1:W2:Y:S02]  /*8fb0*/  SYNCS.PHASECHK.TRANS64.TRYWAIT P0, [R0+URZ+0x390], R5 ;  /* 0x00039005000075a7 */ /* 0x0022a400080011ff */
[----:B--2---:R-:W-:Y:S05]  /*8fc0*/  @!P0 NANOSLEEP.SYNCS 0x989680 ;  /* 0x009896800000895d */ /* 0x004fea0003900000 */
[----:B------:R-:W2:Y:S02]  /*8fd0*/  @!P0 SYNCS.PHASECHK.TRANS64 P0, [R0+URZ+0x390], R5 ;  /* 0x00039005000085a7 */ /* 0x000ea400080010ff */
[----:B--2---:R-:W-:Y:S05]  /*8fe0*/  @!P0 BRA `(.L_x_86) ;  /* 0xfffffffc00f08947 */ /* 0x004fea000383ffff */
[----:B------:R-:W-:Y:S05]  /*8ff0*/  BRA `(.L_x_245) ;  /* 0xffffffb400147947 */ /* 0x000fea000383ffff */
.L_x_87:
[----:B------:R-:W-:-:S07]  /*9000*/  MOV R0, UR5 ;  /* 0x0000000500007c02 */ /* 0x000fce0008000f00 */
.L_x_246:
[----:B-1----:R1:W2:Y:S02]  /*9010*/  SYNCS.PHASECHK.TRANS64.TRYWAIT P0, [R0+URZ+0x340], R5 ;  /* 0x00034005000075a7 */ /* 0x0022a400080011ff */
[----:B--2---:R-:W-:Y:S05]  /*9020*/  @!P0 NANOSLEEP.SYNCS 0x989680 ;  /* 0x009896800000895d */ /* 0x004fea0003900000 */
[----:B------:R-:W2:Y:S02]  /*9030*/  @!P0 SYNCS.PHASECHK.TRANS64 P0, [R0+URZ+0x340], R5 ;  /* 0x00034005000085a7 */ /* 0x000ea400080010ff */
[----:B--2---:R-:W-:Y:S05]  /*9040*/  @!P0 BRA `(.L_x_246) ;  /* 0xfffffffc00f08947 */ /* 0x004fea000383ffff */
[----:B------:R-:W-:Y:S05]  /*9050*/  BRA `(.L_x_247) ;  /* 0xffffffb400247947 */ /* 0x000fea000383ffff */
.L_x_88:
[----:B-1----:R1:W2:Y:S02]  /*9060*/  SYNCS.PHASECHK.TRANS64.TRYWAIT P1, [R0+URZ+0x330], R5 ;  /* 0x00033005000075a7 */ /* 0x0022a400080211ff */
[----:B--2---:R-:W-:Y:S05]  /*9070*/  @!P1 NANOSLEEP.SYNCS 0x989680 ;  /* 0x009896800000995d */ /* 0x004fea0003900000 */
[----:B------:R-:W2:Y:S02]  /*9080*/  @!P1 SYNCS.PHASECHK.TRANS64 P1, [R0+URZ+0x330], R5 ;  /* 0x00033005000095a7 */ /* 0x000ea400080210ff */
[----:B--2---:R-:W-:Y:S05]  /*9090*/  @!P1 BRA `(.L_x_88) ;  /* 0xfffffffc00f09947 */ /* 0x004fea000383ffff */
[----:B------:R-:W-:Y:S05]  /*90a0*/  BRA `(.L_x_248) ;  /* 0xffffffb400547947 */ /* 0x000fea000383ffff */
.L_x_91:
[----:B------:R-:W-:-:S07]  /*90b0*/  MOV R0, UR5 ;  /* 0x0000000500007c02 */ /* 0x000fce0008000f00 */
.L_x_249:
[----:B-1----:R1:W2:Y:S02]  /*90c0*/  SYNCS.PHASECHK.TRANS64.TRYWAIT P0, [R0+URZ+0x340], R3 ;  /* 0x00034003000075a7 */ /* 0x0022a400080011ff */
[----:B--2---:R-:W-:Y:S05]  /*90d0*/  @!P0 NANOSLEEP.SYNCS 0x989680 ;  /* 0x009896800000895d */ /* 0x004fea0003900000 */
[----:B------:R-:W2:Y:S02]  /*90e0*/  @!P0 SYNCS.PHASECHK.TRANS64 P0, [R0+URZ+0x340], R3 ;  /* 0x00034003000085a7 */ /* 0x000ea400080010ff */
[----:B--2---:R-:W-:Y:S05]  /*90f0*/  @!P0 BRA `(.L_x_249) ;  /* 0xfffffffc00f08947 */ /* 0x004fea000383ffff */
[----:B------:R-:W-:Y:S05]  /*9100*/  BRA `(.L_x_90) ;  /* 0xffffffb400a87947 */ /* 0x000fea000383ffff */
.L_x_98:
[----:B-1----:R1:W2:Y:S02]  /*9110*/  SYNCS.PHASECHK.TRANS64.TRYWAIT P1, [R0+URZ+0x330], R5 ;  /* 0x00033005000075a7 */ /* 0x0022a400080211ff */
[----:B--2---:R-:W-:Y:S05]  /*9120*/  @!P1 NANOSLEEP.SYNCS 0x989680 ;  /* 0x009896800000995d */ /* 0x004fea0003900000 */
[----:B------:R-:W2:Y:S02]  /*9130*/  @!P1 SYNCS.PHASECHK.TRANS64 P1, [R0+URZ+0x330], R5 ;  /* 0x00033005000095a7 */ /* 0x000ea400080210ff */
[----:B--2---:R-:W-:Y:S05]  /*9140*/  @!P1 BRA `(.L_x_98) ;  /* 0xfffffffc00f09947 */ /* 0x004fea000383ffff */
[----:B------:R-:W-:Y:S05]  /*9150*/  BRA `(.L_x_250) ;  /* 0xffffffbc00007947 */ /* 0x000fea000383ffff */
.L_x_99:
[----:B------:R-:W-:-:S07]  /*9160*/  MOV R3, UR9 ;  /* 0x0000000900037c02 */ /* 0x000fce0008000f00 */
.L_x_251:
[----:B-1----:R1:W2:Y:S02]  /*9170*/  SYNCS.PHASECHK.TRANS64.TRYWAIT P0, [R3+URZ+0x370], R0 ;  /* 0x00037000030075a7 */ /* 0x0022a400080011ff */
[----:B--2---:R-:W-:Y:S05]  /*9180*/  @!P0 NANOSLEEP.SYNCS 0x989680 ;  /* 0x009896800000895d */ /* 0x004fea0003900000 */
[----:B------:R-:W2:Y:S02]  /*9190*/  @!P0 SYNCS.PHASECHK.TRANS64 P0, [R3+URZ+0x370], R0 ;  /* 0x00037000030085a7 */ /* 0x000ea400080010ff */
[----:B--2---:R-:W-:Y:S05]  /*91a0*/  @!P0 BRA `(.L_x_251) ;  /* 0xfffffffc00f08947 */ /* 0x004fea000383ffff */
[----:B------:R-:W-:Y:S05]  /*91b0*/  BRA `(.L_x_252) ;  /* 0xffffffbc00347947 */ /* 0x000fea000383ffff */
.L_x_102:
[----:B------:R-:W-:Y:S07]  /*91c0*/  MOV R0, UR7 ;  /* 0x0000000700007c02 */ /* 0x000fee0008000f00 */
.L_x_253:
[----:B-1----:R1:W2:Y:S02]  /*91d0*/  SYNCS.PHASECHK.TRANS64.TRYWAIT P0, [R0+URZ], R3 ;  /* 0x00000003000075a7 */ /* 0x0022a400080011ff */
[----:B--2---:R-:W-:Y:S05]  /*91e0*/  @!P0 NANOSLEEP.SYNCS 0x989680 ;  /* 0x009896800000895d */ /* 0x004fea0003900000 */
[----:B------:R-:W2:Y:S02]  /*91f0*/  @!P0 SYNCS.PHASECHK.TRANS64 P0, [R0+URZ], R3 ;  /* 0x00000003000085a7 */ /* 0x000ea400080010ff */
[----:B--2---:R-:W-:Y:S05]  /*9200*/  @!P0 BRA `(.L_x_253) ;  /* 0xfffffffc00f08947 */ /* 0x004fea000383ffff */
[----:B------:R-:W-:Y:S05]  /*9210*/  BRA `(.L_x_101) ;  /* 0xffffffbc00547947 */ /* 0x000fea000383ffff */
.L_x_105:
[----:B------:R-:W-:-:S07]  /*9220*/  MOV R0, UR5 ;  /* 0x0000000500007c02 */ /* 0x000fce0008000f00 */
.L_x_254:
[----:B--2---:R2:W3:Y:S02]  /*9230*/  SYNCS.PHASECHK.TRANS64.TRYWAIT P0, [R0+URZ], R3 ;  /* 0x00000003000075a7 */ /* 0x0044e400080011ff */
[----:B---3--:R-:W-:Y:S05]  /*9240*/  @!P0 NANOSLEEP.SYNCS 0x989680 ;  /* 0x009896800000895d */ /* 0x008fea0003900000 */
[----:B------:R-:W3:Y:S02]  /*9250*/  @!P0 SYNCS.PHASECHK.TRANS64 P0, [R0+URZ], R3 ;  /* 0x00000003000085a7 */ /* 0x000ee400080010ff */
[----:B---3--:R-:W-:Y:S05]  /*9260*/  @!P0 BRA `(.L_x_254) ;  /* 0xfffffffc00f08947 */ /* 0x008fea000383ffff */
[----:B------:R-:W-:Y:S05]  /*9270*/  BRA `(.L_x_255) ;  /* 0xffffffbc00f47947 */ /* 0x000fea000383ffff */
.L_x_106:
[----:B------:R-:W-:-:S07]  /*9280*/  MOV R0, UR5 ;  /* 0x0000000500007c02 */ /* 0x000fce0008000f00 */
.L_x_256:
[----:B--2---:R2:W3:Y:S02]  /*9290*/  SYNCS.PHASECHK.TRANS64.TRYWAIT P0, [R0+URZ], R3 ;  /* 0x00000003000075a7 */ /* 0x0044e400080011ff */
[----:B---3--:R-:W-:Y:S05]  /*92a0*/  @!P0 NANOSLEEP.SYNCS 0x989680 ;  /* 0x009896800000895d */ /* 0x008fea0003900000 */
[----:B------:R-:W3:Y:S02]  /*92b0*/  @!P0 SYNCS.PHASECHK.TRANS64 P0, [R0+URZ], R3 ;  /* 0x00000003000085a7 */ /* 0x000ee400080010ff */
[----:B---3--:R-:W-:Y:S05]  /*92c0*/  @!P0 BRA `(.L_x_256) ;  /* 0xfffffffc00f08947 */ /* 0x008fea000383ffff */
[----:B------:R-:W-:Y:S05]  /*92d0*/  BRA `(.L_x_257) ;  /* 0xffffffc000007947 */ /* 0x000fea000383ffff */
.L_x_107:
[----:B------:R-:W-:-:S07]  /*92e0*/  MOV R0, UR5 ;  /* 0x0000000500007c02 */ /* 0x000fce0008000f00 */
.L_x_258:
[----:B--2---:R2:W3:Y:S02]  /*92f0*/  SYNCS.PHASECHK.TRANS64.TRYWAIT P0, [R0+URZ], R3 ;  /* 0x00000003000075a7 */ /* 0x0044e400080011ff */
[----:B---3--:R-:W-:Y:S05]  /*9300*/  @!P0 NANOSLEEP.SYNCS 0x989680 ;  /* 0x009896800000895d */ /* 0x008fea0003900000 */
[----:B------:R-:W3:Y:S02]  /*9310*/  @!P0 SYNCS.PHASECHK.TRANS64 P0, [R0+URZ], R3 ;  /* 0x00000003000085a7 */ /* 0x000ee400080010ff */
[----:B---3--:R-:W-:Y:S05]  /*9320*/  @!P0 BRA `(.L_x_258) ;  /* 0xfffffffc00f08947 */ /* 0x008fea000383ffff */
[----:B------:R-:W-:Y:S05]  /*9330*/  BRA `(.L_x_259) ;  /* 0xffffffc0000c7947 */ /* 0x000fea000383ffff */
.L_x_108:
[----:B------:R-:W-:-:S07]  /*9340*/  MOV R0, UR7 ;  /* 0x0000000700007c02 */ /* 0x000fce0008000f00 */
.L_x_260:
[----:B--2---:R2:W3:Y:S02]  /*9350*/  SYNCS.PHASECHK.TRANS64.TRYWAIT P0, [R0+URZ], R3 ;  /* 0x00000003000075a7 */ /* 0x0044e400080011ff */
[----:B---3--:R-:W-:Y:S05]  /*9360*/  @!P0 NANOSLEEP.SYNCS 0x989680 ;  /* 0x009896800000895d */ /* 0x008fea0003900000 */
[----:B------:R-:W3:Y:S02]  /*9370*/  @!P0 SYNCS.PHASECHK.TRANS64 P0, [R0+URZ], R3 ;  /* 0x00000003000085a7 */ /* 0x000ee400080010ff */
[----:B---3--:R-:W-:Y:S05]  /*9380*/  @!P0 BRA `(.L_x_260) ;  /* 0xfffffffc00f08947 */ /* 0x008fea000383ffff */
[----:B------:R-:W-:Y:S05]  /*9390*/  BRA `(.L_x_261) ;  /* 0xffffffc000187947 */ /* 0x000fea000383ffff */
.L_x_113:
[----:B--2---:R2:W3:Y:S02]  /*93a0*/  SYNCS.PHASECHK.TRANS64.TRYWAIT P0, [R0+URZ+0x330], R3 ;  /* 0x00033003000075a7 */ /* 0x0044e400080011ff */
[----:B---3--:R-:W-:Y:S05]  /*93b0*/  @!P0 NANOSLEEP.SYNCS 0x989680 ;  /* 0x009896800000895d */ /* 0x008fea0003900000 */
[----:B------:R-:W3:Y:S02]  /*93c0*/  @!P0 SYNCS.PHASECHK.TRANS64 P0, [R0+URZ+0x330], R3 ;  /* 0x00033003000085a7 */ /* 0x000ee400080010ff */
[----:B---3--:R-:W-:Y:S05]  /*93d0*/  @!P0 BRA `(.L_x_113) ;  /* 0xfffffffc00f08947 */ /* 0x008fea000383ffff */
[----:B------:R-:W-:Y:S05]  /*93e0*/  BRA `(.L_x_262) ;  /* 0xffffffc400107947 */ /* 0x000fea000383ffff */
.L_x_116:
[----:B------:R-:W-:Y:S07]  /*93f0*/  MOV R0, UR7 ;  /* 0x0000000700007c02 */ /* 0x000fee0008000f00 */
.L_x_263:
[----:B--2---:R2:W3:Y:S02]  /*9400*/  SYNCS.PHASECHK.TRANS64.TRYWAIT P0, [R0+URZ+0x328], R3 ;  /* 0x00032803000075a7 */ /* 0x0044e400080011ff */
[----:B---3--:R-:W-:Y:S05]  /*9410*/  @!P0 NANOSLEEP.SYNCS 0x989680 ;  /* 0x009896800000895d */ /* 0x008fea0003900000 */
[----:B------:R-:W3:Y:S02]  /*9420*/  @!P0 SYNCS.PHASECHK.TRANS64 P0, [R0+URZ+0x328], R3 ;  /* 0x00032803000085a7 */ /* 0x000ee400080010ff */
[----:B---3--:R-:W-:Y:S05]  /*9430*/  @!P0 BRA `(.L_x_263) ;  /* 0xfffffffc00f08947 */ /* 0x008fea000383ffff */
[----:B------:R-:W-:Y:S05]  /*9440*/  BRA `(.L_x_115) ;  /* 0xffffffc400f87947 */ /* 0x000fea000383ffff */
.L_x_119:
[----:B------:R-:W-:Y:S07]  /*9450*/  MOV R3, UR13 ;  /* 0x0000000d00037c02 */ /* 0x000fee0008000f00 */
.L_x_264:
[----:B-1----:R1:W2:Y:S02]  /*9460*/  SYNCS.PHASECHK.TRANS64.TRYWAIT P2, [R3+URZ+0x310], R12 ;  /* 0x0003100c030075a7 */ /* 0x0022a400080411ff */
[----:B--2---:R-:W-:Y:S05]  /*9470*/  @!P2 NANOSLEEP.SYNCS 0x989680 ;  /* 0x009896800000a95d */ /* 0x004fea0003900000 */
[----:B------:R-:W2:Y:S02]  /*9480*/  @!P2 SYNCS.PHASECHK.TRANS64 P2, [R3+URZ+0x310], R12 ;  /* 0x0003100c0300a5a7 */ /* 0x000ea400080410ff */
[----:B--2---:R-:W-:Y:S05]  /*9490*/  @!P2 BRA `(.L_x_264) ;  /* 0xfffffffc00f0a947 */ /* 0x004fea000383ffff */
[----:B------:R-:W-:Y:S05]  /*94a0*/  BRA `(.L_x_265) ;  /* 0xffffffc800947947 */ /* 0x000fea000383ffff */
.L_x_121:
[----:B------:R-:W-:-:S07]  /*94b0*/  MOV R0, UR4 ;  /* 0x0000000400007c02 */ /* 0x000fce0008000f00 */
.L_x_266:
[----:B-1----:R1:W3:Y:S02]  /*94c0*/  SYNCS.PHASECHK.TRANS64.TRYWAIT P0, [R0+URZ], R3 ;  /* 0x00000003000075a7 */ /* 0x0022e400080011ff */
[----:B---3--:R-:W-:Y:S05]  /*94d0*/  @!P0 NANOSLEEP.SYNCS 0x989680 ;  /* 0x009896800000895d */ /* 0x008fea0003900000 */
[----:B------:R-:W3:Y:S02]  /*94e0*/  @!P0 SYNCS.PHASECHK.TRANS64 P0, [R0+URZ], R3 ;  /* 0x00000003000085a7 */ /* 0x000ee400080010ff */
[----:B---3--:R-:W-:Y:S05]  /*94f0*/  @!P0 BRA `(.L_x_266) ;  /* 0xfffffffc00f08947 */ /* 0x008fea000383ffff */
[----:B------:R-:W-:Y:S05]  /*9500*/  BRA `(.L_x_267) ;  /* 0xffffffcc00307947 */ /* 0x000fea000383ffff */
.L_x_123:
[----:B--2---:R2:W4:Y:S02]  /*9510*/  SYNCS.PHASECHK.TRANS64.TRYWAIT P0, [R0+URZ+0x330], R3 ;  /* 0x00033003000075a7 */ /* 0x00452400080011ff */
[----:B----4-:R-:W-:Y:S05]  /*9520*/  @!P0 NANOSLEEP.SYNCS 0x989680 ;  /* 0x009896800000895d */ /* 0x010fea0003900000 */
[----:B------:R-:W4:Y:S02]  /*9530*/  @!P0 SYNCS.PHASECHK.TRANS64 P0, [R0+URZ+0x330], R3 ;  /* 0x00033003000085a7 */ /* 0x000f2400080010ff */
[----:B----4-:R-:W-:Y:S05]  /*9540*/  @!P0 BRA `(.L_x_123) ;  /* 0xfffffffc00f08947 */ /* 0x010fea000383ffff */
[----:B------:R-:W-:Y:S05]  /*9550*/  BRA `(.L_x_268) ;  /* 0xffffffd000047947 */ /* 0x000fea000383ffff */
.L_x_133:
[----:B-1----:R1:W2:Y:S02]  /*9560*/  SYNCS.PHASECHK.TRANS64.TRYWAIT P0, [R3+URZ+0x300], R0 ;  /* 0x00030000030075a7 */ /* 0x0022a400080011ff */
[----:B--2---:R-:W-:Y:S05]  /*9570*/  @!P0 NANOSLEEP.SYNCS 0x989680 ;  /* 0x009896800000895d */ /* 0x004fea0003900000 */
[----:B------:R-:W2:Y:S02]  /*9580*/  @!P0 SYNCS.PHASECHK.TRANS64 P0, [R3+URZ+0x300], R0 ;  /* 0x00030000030085a7 */ /* 0x000ea400080010ff */
[----:B--2---:R-:W-:Y:S05]  /*9590*/  @!P0 BRA `(.L_x_133) ;  /* 0xfffffffc00f08947 */ /* 0x004fea000383ffff */
[----:B------:R-:W-:Y:S05]  /*95a0*/  BRA `(.L_x_132) ;  /* 0xffffffd800fc7947 */ /* 0x000fea000383ffff */
.L_x_135:
[----:B------:R1:W1:Y:S02]  /*95b0*/  SYNCS.PHASECHK.TRANS64.TRYWAIT P1, [R65+URZ+0x350], R4 ;  /* 0x00035004410075a7 */ /* 0x00026400080211ff */
[----:B-1----:R-:W-:Y:S05]  /*95c0*/  @!P1 NANOSLEEP.SYNCS 0x989680 ;  /* 0x009896800000995d */ /* 0x002fea0003900000 */
[----:B------:R-:W1:Y:S02]  /*95d0*/  @!P1 SYNCS.PHASECHK.TRANS64 P1, [R65+URZ+0x350], R4 ;  /* 0x00035004410095a7 */ /* 0x000e6400080210ff */
[----:B-1----:R-:W-:Y:S05]  /*95e0*/  @!P1 BRA `(.L_x_135) ;  /* 0xfffffffc00f09947 */ /* 0x002fea000383ffff */
[----:B------:R-:W-:Y:S05]  /*95f0*/  BRA `(.L_x_134) ;  /* 0xffffffdc00107947 */ /* 0x000fea000383ffff */
        .weak           $__internal_0_$__cuda_sm10x_tcgen05_guardrail_trap_col_being_dealloced_not_returned_by_alloc
        .type           $__internal_0_$__cuda_sm10x_tcgen05_guardrail_trap_col_being_dealloced_not_returned_by_alloc,@function
        .size           $__internal_0_$__cuda_sm10x_tcgen05_guardrail_trap_col_being_dealloced_not_returned_by_alloc,($__internal_1_$__cuda_sm10x_tcgen05_guardrail_trap_phase_invalid_during_alloc - $__internal_0_$__cuda_sm10x_tcgen05_guardrail_trap_col_being_dealloced_not_returned_by_alloc)
$__internal_0_$__cuda_sm10x_tcgen05_guardrail_trap_col_being_dealloced_not_returned_by_alloc:
[----:B------:R-:W-:Y:S05]  /*9600*/  BPT.TRAP 0x1 ;  /* 0x000000040000795c */ /* 0x000fea0000300000 */
[----:B------:R-:W-:-:S04]  /*9610*/  HFMA2 R3, -RZ, RZ, 0, 0 ;  /* 0x00000000ff037431 */ /* 0x000fc800000001ff */
[----:B------:R-:W-:Y:S05]  /*9620*/  RET.REL.NODEC R2 `(_ZN7cutlass13device_kernelINS_4gemm6kernel13GemmUniversalIN4cute5tupleIJiiiiEEENS1_10collective13CollectiveMmaINS1_35MainloopSm100TmaUmmaWarpSpecializedILi48ELi2ELi4ENS5_IJNS4_1CILi1EEESB_SB_EEEEENS5_IJNSA_ILi128EEENSA_ILi16EEESF_EEENS_10bfloat16_tENS5_IJlSB_lEEESH_SI_NS4_8TiledMMAINS4_8MMA_AtomIJNS4_20SM100_MMA_F16BF16_SSISH_SH_fLi128ELi16ELNS4_4UMMA5MajorE0ELSN_0ELNSM_7ScaleInE0ELSO_0EEEEEENS4_6LayoutISC_NS5_IJNSA_ILi0EEESS_SS_EEEEENS5_IJNS4_10UnderscoreESV_SV_EEEEENS4_13SM90_TMA_LOADENS4_14ComposedLayoutINS4_7SwizzleILi1ELi4ELi3EEENS4_18smem_ptr_flag_bitsILi16EEENSR_INS5_IJNSA_ILi8EEESF_EEENS5_IJSF_SB_EEEEEEEvNS4_8identityESY_S18_vS19_EENS_8epilogue10collective18CollectiveEpilogueINS1B_23Sm100TmaWarpSpecializedILi2ELi1ELi16ELb1ELb0EEEJSG_NS5_IJNSR_ISE_SB_EENSR_ISF_SB_EEEEESH_SI_SH_SI_NS1B_6fusion15FusionCallbacksIS1F_NS1J_17LinearCombinationISH_fSH_fLNS_15FloatRoundStyleE2EEESG_S1I_JEEENS4_5SM1004TMEM4LOAD26SM100_TMEM_LOAD_32dp32b16xESY_S18_NS4_39AutoVectorizingCopyWithAssumedAlignmentILi128EEENS4_14SM90_TMA_STOREES18_S1U_S1U_EEEvvEEEEvNT_6ParamsE) ;  /* 0xffffff6802747950 */ /* 0x000fea0003c3ffff */
        .weak           $__internal_1_$__cuda_sm10x_tcgen05_guardrail_trap_phase_invalid_during_alloc
        .type           $__internal_1_$__cuda_sm10x_tcgen05_guardrail_trap_phase_invalid_during_alloc,@function
        .size           $__internal_1_$__cuda_sm10x_tcgen05_guardrail_trap_phase_invalid_during_alloc,($__internal_2_$__cuda_sm10x_tcgen05_guardrail_trap_unallocated_columns_being_dealloced - $__internal_1_$__cuda_sm10x_tcgen05_guardrail_trap_phase_invalid_during_alloc)
$__internal_1_$__cuda_sm10x_tcgen05_guardrail_trap_phase_invalid_during_alloc:
[----:B------:R-:W-:Y:S05]  /*9630*/  BPT.TRAP 0x1 ;  /* 0x000000040000795c */ /* 0x000fea0000300000 */
[----:B------:R-:W-:-:S04]  /*9640*/  MOV R3, 0x0 ;  /* 0x0000000000037802 */ /* 0x000fc80000000f00 */
[----:B------:R-:W-:Y:S05]  /*9650*/  RET.REL.NODEC R2 `(_ZN7cutlass13device_kernelINS_4gemm6kernel13GemmUniversalIN4cute5tupleIJiiiiEEENS1_10collective13CollectiveMmaINS1_35MainloopSm100TmaUmmaWarpSpecializedILi48ELi2ELi4ENS5_IJNS4_1CILi1EEESB_SB_EEEEENS5_IJNSA_ILi128EEENSA_ILi16EEESF_EEENS_10bfloat16_tENS5_IJlSB_lEEESH_SI_NS4_8TiledMMAINS4_8MMA_AtomIJNS4_20SM100_MMA_F16BF16_SSISH_SH_fLi128ELi16ELNS4_4UMMA5MajorE0ELSN_0ELNSM_7ScaleInE0ELSO_0EEEEEENS4_6LayoutISC_NS5_IJNSA_ILi0EEESS_SS_EEEEENS5_IJNS4_10UnderscoreESV_SV_EEEEENS4_13SM90_TMA_LOADENS4_14ComposedLayoutINS4_7SwizzleILi1ELi4ELi3EEENS4_18smem_ptr_flag_bitsILi16EEENSR_INS5_IJNSA_ILi8EEESF_EEENS5_IJSF_SB_EEEEEEEvNS4_8identityESY_S18_vS19_EENS_8epilogue10collective18CollectiveEpilogueINS1B_23Sm100TmaWarpSpecializedILi2ELi1ELi16ELb1ELb0EEEJSG_NS5_IJNSR_ISE_SB_EENSR_ISF_SB_EEEEESH_SI_SH_SI_NS1B_6fusion15FusionCallbacksIS1F_NS1J_17LinearCombinationISH_fSH_fLNS_15FloatRoundStyleE2EEESG_S1I_JEEENS4_5SM1004TMEM4LOAD26SM100_TMEM_LOAD_32dp32b16xESY_S18_NS4_39AutoVectorizingCopyWithAssumedAlignmentILi128EEENS4_14SM90_TMA_STOREES18_S1U_S1U_EEEvvEEEEvNT_6ParamsE) ;  /* 0xffffff6802687950 */ /* 0x000fea0003c3ffff */
        .weak           $__internal_2_$__cuda_sm10x_tcgen05_guardrail_trap_unallocated_columns_being_dealloced
        .type           $__internal_2_$__cuda_sm10x_tcgen05_guardrail_trap_unallocated_columns_being_dealloced,@function
        .size           $__internal_2_$__cuda_sm10x_tcgen05_guardrail_trap_unallocated_columns_being_dealloced,(.L_x_270 - $__internal_2_$__cuda_sm10x_tcgen05_guardrail_trap_unallocated_columns_being_dealloced)
$__internal_2_$__cuda_sm10x_tcgen05_guardrail_trap_unallocated_columns_being_dealloced:
[----:B------:R-:W-:Y:S05]  /*9660*/  BPT.TRAP 0x1 ;  /* 0x000000040000795c */ /* 0x000fea0000300000 */
[----:B------:R-:W-:-:S04]  /*9670*/  HFMA2 R3, -RZ, RZ, 0, 0 ;  /* 0x00000000ff037431 */ /* 0x000fc800000001ff */
[----:B------:R-:W-:Y:S05]  /*9680*/  RET.REL.NODEC R2 `(_ZN7cutlass13device_kernelINS_4gemm6kernel13GemmUniversalIN4cute5tupleIJiiiiEEENS1_10collective13CollectiveMmaINS1_35MainloopSm100TmaUmmaWarpSpecializedILi48ELi2ELi4ENS5_IJNS4_1CILi1EEESB_SB_EEEEENS5_IJNSA_ILi128EEENSA_ILi16EEESF_EEENS_10bfloat16_tENS5_IJlSB_lEEESH_SI_NS4_8TiledMMAINS4_8MMA_AtomIJNS4_20SM100_MMA_F16BF16_SSISH_SH_fLi128ELi16ELNS4_4UMMA5MajorE0ELSN_0ELNSM_7ScaleInE0ELSO_0EEEEEENS4_6LayoutISC_NS5_IJNSA_ILi0EEESS_SS_EEEEENS5_IJNS4_10UnderscoreESV_SV_EEEEENS4_13SM90_TMA_LOADENS4_14ComposedLayoutINS4_7SwizzleILi1ELi4ELi3EEENS4_18smem_ptr_flag_bitsILi16EEENSR_INS5_IJNSA_ILi8EEESF_EEENS5_IJSF_SB_EEEEEEEvNS4_8identityESY_S18_vS19_EENS_8epilogue10collective18CollectiveEpilogueINS1B_23Sm100TmaWarpSpecializedILi2ELi1ELi16ELb1ELb0EEEJSG_NS5_IJNSR_ISE_SB_EENSR_ISF_SB_EEEEESH_SI_SH_SI_NS1B_6fusion15FusionCallbacksIS1F_NS1J_17LinearCombinationISH_fSH_fLNS_15FloatRoundStyleE2EEESG_S1I_JEEENS4_5SM1004TMEM4LOAD26SM100_TMEM_LOAD_32dp32b16xESY_S18_NS4_39AutoVectorizingCopyWithAssumedAlignmentILi128EEENS4_14SM90_TMA_STOREES18_S1U_S1U_EEEvvEEEEvNT_6ParamsE) ;  /* 0xffffff68025c7950 */ /* 0x000fea0003c3ffff */
.L_x_269:
[----:B------:R-:W-:-:S00]  /*9690*/  BRA `(.L_x_269) ;  /* 0xfffffffc00fc7947 */ /* 0x000fc0000383ffff */
[----:B------:R-:W-:-:S00]  /*96a0*/  NOP ;  /* 0x0000000000007918 */ /* 0x000fc00000000000 */
        /* <DEDUP_REMOVED lines=13> */
.L_x_270:


//--------------------- .nv.global.init           --------------------------
	.section	.nv.global.init,"aw",@progbits
.nv.global.init:
	.type		$str$27,@object
	.size		$str$27,($str$28 - $str$27)
$str$27:
        /*0000*/ 	.byte	0x28, 0x61, 0x64, 0x64, 0x72, 0x65, 0x73, 0x73, 0x20, 0x26, 0x20, 0x6d, 0x61, 0x73, 0x6b, 0x29
        /*0010*/ 	.byte	0x20, 0x3d, 0x3d, 0x20, 0x30, 0x00
	.type		$str$28,@object
	.size		$str$28,($str$26 - $str$28)
$str$28:
        /*0016*/ 	.byte	0x2f, 0x74, 0x6d, 0x70, 0x2f, 0x63, 0x75, 0x74, 0x6c, 0x61, 0x73, 0x73, 0x5f, 0x73, 0x77, 0x65
        /*0026*/ 	.byte	0x65, 0x70, 0x5f, 0x73, 0x72, 0x63, 0x2f, 0x69, 0x6e, 0x63, 0x6c, 0x75, 0x64, 0x65, 0x2f, 0x63
        /*0036*/ 	.byte	0x75, 0x74, 0x65, 0x2f, 0x70, 0x6f, 0x69, 0x6e, 0x74, 0x65, 0x72, 0x5f, 0x66, 0x6c, 0x61, 0x67
        /*0046*/ 	.byte	0x67, 0x65, 0x64, 0x2e, 0x68, 0x70, 0x70, 0x00
	.type		$str$26,@object
	.size		$str$26,($str$25 - $str$26)
$str$26:
        /*004e*/ 	.byte	0x2f, 0x74, 0x6d, 0x70, 0x2f, 0x63, 0x75, 0x74, 0x6c, 0x61, 0x73, 0x73, 0x5f, 0x73, 0x77, 0x65
        /*005e*/ 	.byte	0x65, 0x70, 0x5f, 0x73, 0x72, 0x63, 0x2f, 0x69, 0x6e, 0x63, 0x6c, 0x75, 0x64, 0x65, 0x2f, 0x63
        /*006e*/ 	.byte	0x75, 0x74, 0x65, 0x2f, 0x61, 0x74, 0x6f, 0x6d, 0x2f, 0x63, 0x6f, 0x70, 0x79, 0x5f, 0x74, 0x72
        /*007e*/ 	.byte	0x61, 0x69, 0x74, 0x73, 0x5f, 0x73, 0x6d, 0x31, 0x30, 0x30, 0x2e, 0x68, 0x70, 0x70, 0x00
	.type		$str$25,@object
	.size		$str$25,(__unnamed_1 - $str$25)
$str$25:
        /*008d*/ 	.byte	0x28, 0x28, 0x75, 0x69, 0x6e, 0x74, 0x33, 0x32, 0x5f, 0x74, 0x28, 0x74, 0x68, 0x72, 0x65, 0x61
        /*009d*/ 	.byte	0x64, 0x49, 0x64, 0x78, 0x2e, 0x78, 0x29, 0x20, 0x2f, 0x20, 0x33, 0x32, 0x29, 0x20, 0x25, 0x20
        /*00ad*/ 	.byte	0x34, 0x29, 0x20, 0x3d, 0x3d, 0x20, 0x28, 0x28, 0x28, 0x74, 0x6d, 0x65, 0x6d, 0x5f, 0x61, 0x64
        /*00bd*/ 	.byte	0x64, 0x72, 0x20, 0x3e, 0x3e, 0x20, 0x31, 0x36, 0x29, 0x20, 0x2f, 0x20, 0x33, 0x32, 0x29, 0x20
        /*00cd*/ 	.byte	0x25, 0x20, 0x34, 0x29, 0x00
	.type		__unnamed_1,@object
	.size		__unnamed_1,(__unnamed_2 - __unnamed_1)
__unnamed_1:
        /*00d2*/ 	.byte	0x61, 0x75, 0x74, 0x6f, 0x20, 0x63, 0x75, 0x74, 0x65, 0x3a, 0x3a, 0x61, 0x73, 0x5f, 0x70, 0x6f
        /* <DEDUP_REMOVED lines=24> */
        /*0262*/ 	.byte	0x32, 0x30, 0x34, 0x38, 0x3e, 0x3e, 0x3e, 0x3e, 0x5d, 0x00
	.type		__unnamed_2,@object
	.size		__unnamed_2,(.L_2 - __unnamed_2)
__unnamed_2:
        /* <DEDUP_REMOVED lines=40> */
        /*04ec*/ 	.byte	0x3a, 0x3a, 0x43, 0x3c, 0x30, 0x3e, 0x3e, 0x3e, 0x3e, 0x5d, 0x00
.L_2:


//--------------------- .nv.shared._ZN7cutlass13device_kernelINS_4gemm6kernel13GemmUniversalIN4cute5tupleIJiiiiEEENS1_10collective13CollectiveMmaINS1_35MainloopSm100TmaUmmaWarpSpecializedILi48ELi2ELi4ENS5_IJNS4_1CILi1EEESB_SB_EEEEENS5_IJNSA_ILi128EEENSA_ILi16EEESF_EEENS_10bfloat16_tENS5_IJlSB_lEEESH_SI_NS4_8TiledMMAINS4_8MMA_AtomIJNS4_20SM100_MMA_F16BF16_SSISH_SH_fLi128ELi16ELNS4_4UMMA5MajorE0ELSN_0ELNSM_7ScaleInE0ELSO_0EEEEEENS4_6LayoutISC_NS5_IJNSA_ILi0EEESS_SS_EEEEENS5_IJNS4_10UnderscoreESV_SV_EEEEENS4_13SM90_TMA_LOADENS4_14ComposedLayoutINS4_7SwizzleILi1ELi4ELi3EEENS4_18smem_ptr_flag_bitsILi16EEENSR_INS5_IJNSA_ILi8EEESF_EEENS5_IJSF_SB_EEEEEEEvNS4_8identityESY_S18_vS19_EENS_8epilogue10collective18CollectiveEpilogueINS1B_23Sm100TmaWarpSpecializedILi2ELi1ELi16ELb1ELb0EEEJSG_NS5_IJNSR_ISE_SB_EENSR_ISF_SB_EEEEESH_SI_SH_SI_NS1B_6fusion15FusionCallbacksIS1F_NS1J_17LinearCombinationISH_fSH_fLNS_15FloatRoundStyleE2EEESG_S1I_JEEENS4_5SM1004TMEM4LOAD26SM100_TMEM_LOAD_32dp32b16xESY_S18_NS4_39AutoVectorizingCopyWithAssumedAlignmentILi128EEENS4_14SM90_TMA_STOREES18_S1U_S1U_EEEvvEEEEvNT_6ParamsE --------------------------
	.section	.nv.shared._ZN7cutlass13device_kernelINS_4gemm6kernel13GemmUniversalIN4cute5tupleIJiiiiEEENS1_10collective13CollectiveMmaINS1_35MainloopSm100TmaUmmaWarpSpecializedILi48ELi2ELi4ENS5_IJNS4_1CILi1EEESB_SB_EEEEENS5_IJNSA_ILi128EEENSA_ILi16EEESF_EEENS_10bfloat16_tENS5_IJlSB_lEEESH_SI_NS4_8TiledMMAINS4_8MMA_AtomIJNS4_20SM100_MMA_F16BF16_SSISH_SH_fLi128ELi16ELNS4_4UMMA5MajorE0ELSN_0ELNSM_7ScaleInE0ELSO_0EEEEEENS4_6LayoutISC_NS5_IJNSA_ILi0EEESS_SS_EEEEENS5_IJNS4_10UnderscoreESV_SV_EEEEENS4_13SM90_TMA_LOADENS4_14ComposedLayoutINS4_7SwizzleILi1ELi4ELi3EEENS4_18smem_ptr_flag_bitsILi16EEENSR_INS5_IJNSA_ILi8EEESF_EEENS5_IJSF_SB_EEEEEEEvNS4_8identityESY_S18_vS19_EENS_8epilogue10collective18CollectiveEpilogueINS1B_23Sm100TmaWarpSpecializedILi2ELi1ELi16ELb1ELb0EEEJSG_NS5_IJNSR_ISE_SB_EENSR_ISF_SB_EEEEESH_SI_SH_SI_NS1B_6fusion15FusionCallbacksIS1F_NS1J_17LinearCombinationISH_fSH_fLNS_15FloatRoundStyleE2EEESG_S1I_JEEENS4_5SM1004TMEM4LOAD26SM100_TMEM_LOAD_32dp32b16xESY_S18_NS4_39AutoVectorizingCopyWithAssumedAlignmentILi128EEENS4_14SM90_TMA_STOREES18_S1U_S1U_EEEvvEEEEvNT_6ParamsE,"aw",@nobits
	.sectionflags	@""
	.align	16
	.zero		1024


//--------------------- .nv.shared.reserved.0     --------------------------
	.section	.nv.shared.reserved.0,"aw",@nobits
	.weak		__nv_reservedSMEM_offset_0_alias
	.size		__nv_reservedSMEM_offset_0_alias, 0, 64
	.other		__nv_reservedSMEM_offset_0_alias,@"STO_CUDA_RESERVED_SHARED STV_DEFAULT"
__nv_reservedSMEM_offset_0_alias:
	.zero		0
.nv.shared.reserved.0:
	.zero		64
	.weak		__nv_reservedSMEM_tcgen05_partition
	.type		__nv_reservedSMEM_tcgen05_partition,@object
	.size		__nv_reservedSMEM_tcgen05_partition,(.L_0 - __nv_reservedSMEM_tcgen05_partition)
__nv_reservedSMEM_tcgen05_partition:
	.zero		32
.L_0:


//--------------------- .nv.global                --------------------------
	.section	.nv.global,"aw",@nobits
.nv.global:
	.type		_ZN40_INTERNAL_d4311246_4_k_cu_c35bd197_120444cute1_E,@object
	.size		_ZN40_INTERNAL_d4311246_4_k_cu_c35bd197_120444cute1_E,(_ZN40_INTERNAL_d4311246_4_k_cu_c35bd197_120444cuda3std3__45__cpo6cbeginE - _ZN40_INTERNAL_d4311246_4_k_cu_c35bd197_120444cute1_E)
_ZN40_INTERNAL_d4311246_4_k_cu_c35bd197_120444cute1_E:
	.zero		1
	.type		_ZN40_INTERNAL_d4311246_4_k_cu_c35bd197_120444cuda3std3__45__cpo6cbeginE,@object
	.size		_ZN40_INTERNAL_d4311246_4_k_cu_c35bd197_120444cuda3std3__45__cpo6cbeginE,(_ZN40_INTERNAL_d4311246_4_k_cu_c35bd197_120444cuda3std3__48in_placeE - _ZN40_INTERNAL_d4311246_4_k_cu_c35bd197_120444cuda3std3__45__cpo6cbeginE)
_ZN40_INTERNAL_d4311246_4_k_cu_c35bd197_120444cuda3std3__45__cpo6cbeginE:
	.zero		1
	.type		_ZN40_INTERNAL_d4311246_4_k_cu_c35bd197_120444cuda3std3__48in_placeE,@object
	.size		_ZN40_INTERNAL_d4311246_4_k_cu_c35bd197_120444cuda3std3__48in_placeE,(_ZN40_INTERNAL_d4311246_4_k_cu_c35bd197_120444cuda3std6ranges3__45__cpo9iter_moveE - _ZN40_INTERNAL_d4311246_4_k_cu_c35bd197_120444cuda3std3__48in_placeE)
_ZN40_INTERNAL_d4311246_4_k_cu_c35bd197_120444cuda3std3__48in_placeE:
	.zero		1
	.type		_ZN40_INTERNAL_d4311246_4_k_cu_c35bd197_120444cuda3std6ranges3__45__cpo9iter_moveE,@object
	.size		_ZN40_INTERNAL_d4311246_4_k_cu_c35bd197_120444cuda3std6ranges3__45__cpo9iter_moveE,(_ZN40_INTERNAL_d4311246_4_k_cu_c35bd197_120444cuda3std3__45__cpo5beginE - _ZN40_INTERNAL_d4311246_4_k_cu_c35bd197_120444cuda3std6ranges3__45__cpo9iter_moveE)
_ZN40_INTERNAL_d4311246_4_k_cu_c35bd197_120444cuda3std6ranges3__45__cpo9iter_moveE:
	.zero		1
	.type		_ZN40_INTERNAL_d4311246_4_k_cu_c35bd197_120444cuda3std3__45__cpo5beginE,@object
	.size		_ZN40_INTERNAL_d4311246_4_k_cu_c35bd197_120444cuda3std3__45__cpo5beginE,(_ZN40_INTERNAL_d4311246_4_k_cu_c35bd197_120444cuda3std3__442_GLOBAL__N__d4311246_4_k_cu_c35bd197_120446ignoreE - _ZN40_INTERNAL_d4311246_4_k_cu_c35bd197_120444cuda3std3__45__cpo5beginE)
_ZN40_INTERNAL_d4311246_4_k_cu_c35bd197_120444cuda3std3__45__cpo5beginE:
	.zero		1
	.type		_ZN40_INTERNAL_d4311246_4_k_cu_c35bd197_120444cuda3std3__442_GLOBAL__N__d4311246_4_k_cu_c35bd197_120446ignoreE,@object
	.size		_ZN40_INTERNAL_d4311246_4_k_cu_c35bd197_120444cuda3std3__442_GLOBAL__N__d4311246_4_k_cu_c35bd197_120446ignoreE,(_ZN40_INTERNAL_d4311246_4_k_cu_c35bd197_120444cute7productE - _ZN40_INTERNAL_d4311246_4_k_cu_c35bd197_120444cuda3std3__442_GLOBAL__N__d4311246_4_k_cu_c35bd197_120446ignoreE)
_ZN40_INTERNAL_d4311246_4_k_cu_c35bd197_120444cuda3std3__442_GLOBAL__N__d4311246_4_k_cu_c35bd197_120446ignoreE:
	.zero		1
	.type		_ZN40_INTERNAL_d4311246_4_k_cu_c35bd197_120444cute7productE,@object
	.size		_ZN40_INTERNAL_d4311246_4_k_cu_c35bd197_120444cute7productE,(_ZN40_INTERNAL_d4311246_4_k_cu_c35bd197_120444cuda3std3__45__cpo3endE - _ZN40_INTERNAL_d4311246_4_k_cu_c35bd197_120444cute7productE)
_ZN40_INTERNAL_d4311246_4_k_cu_c35bd197_120444cute7productE:
	.zero		1
	.type		_ZN40_INTERNAL_d4311246_4_k_cu_c35bd197_120444cuda3std3__45__cpo3endE,@object
	.size		_ZN40_INTERNAL_d4311246_4_k_cu_c35bd197_120444cuda3std3__45__cpo3endE,(_ZN40_INTERNAL_d4311246_4_k_cu_c35bd197_120444cuda3std3__419piecewise_constructE - _ZN40_INTERNAL_d4311246_4_k_cu_c35bd197_120444cuda3std3__45__cpo3endE)
_ZN40_INTERNAL_d4311246_4_k_cu_c35bd197_120444cuda3std3__45__cpo3endE:
	.zero		1
	.type		_ZN40_INTERNAL_d4311246_4_k_cu_c35bd197_120444cuda3std3__419piecewise_constructE,@object
	.size		_ZN40_INTERNAL_d4311246_4_k_cu_c35bd197_120444cuda3std3__419piecewise_constructE,(_ZN40_INTERNAL_d4311246_4_k_cu_c35bd197_120444cuda3std3__45__cpo4cendE - _ZN40_INTERNAL_d4311246_4_k_cu_c35bd197_120444cuda3std3__419piecewise_constructE)
_ZN40_INTERNAL_d4311246_4_k_cu_c35bd197_120444cuda3std3__419piecewise_constructE:
	.zero		1
	.type		_ZN40_INTERNAL_d4311246_4_k_cu_c35bd197_120444cuda3std3__45__cpo4cendE,@object
	.size		_ZN40_INTERNAL_d4311246_4_k_cu_c35bd197_120444cuda3std3__45__cpo4cendE,(_ZN40_INTERNAL_d4311246_4_k_cu_c35bd197_120444cuda3std6ranges3__45__cpo4swapE - _ZN40_INTERNAL_d4311246_4_k_cu_c35bd197_120444cuda3std3__45__cpo4cendE)
_ZN40_INTERNAL_d4311246_4_k_cu_c35bd197_120444cuda3std3__45__cpo4cendE:
	.zero		1
	.type		_ZN40_INTERNAL_d4311246_4_k_cu_c35bd197_120444cuda3std6ranges3__45__cpo4swapE,@object
	.size		_ZN40_INTERNAL_d4311246_4_k_cu_c35bd197_120444cuda3std6ranges3__45__cpo4swapE,(.L_10 - _ZN40_INTERNAL_d4311246_4_k_cu_c35bd197_120444cuda3std6ranges3__45__cpo4swapE)
_ZN40_INTERNAL_d4311246_4_k_cu_c35bd197_120444cuda3std6ranges3__45__cpo4swapE:
	.zero		1
.L_10:


//--------------------- .nv.constant0._ZN7cutlass13device_kernelINS_4gemm6kernel13GemmUniversalIN4cute5tupleIJiiiiEEENS1_10collective13CollectiveMmaINS1_35MainloopSm100TmaUmmaWarpSpecializedILi48ELi2ELi4ENS5_IJNS4_1CILi1EEESB_SB_EEEEENS5_IJNSA_ILi128EEENSA_ILi16EEESF_EEENS_10bfloat16_tENS5_IJlSB_lEEESH_SI_NS4_8TiledMMAINS4_8MMA_AtomIJNS4_20SM100_MMA_F16BF16_SSISH_SH_fLi128ELi16ELNS4_4UMMA5MajorE0ELSN_0ELNSM_7ScaleInE0ELSO_0EEEEEENS4_6LayoutISC_NS5_IJNSA_ILi0EEESS_SS_EEEEENS5_IJNS4_10UnderscoreESV_SV_EEEEENS4_13SM90_TMA_LOADENS4_14ComposedLayoutINS4_7SwizzleILi1ELi4ELi3EEENS4_18smem_ptr_flag_bitsILi16EEENSR_INS5_IJNSA_ILi8EEESF_EEENS5_IJSF_SB_EEEEEEEvNS4_8identityESY_S18_vS19_EENS_8epilogue10collective18CollectiveEpilogueINS1B_23Sm100TmaWarpSpecializedILi2ELi1ELi16ELb1ELb0EEEJSG_NS5_IJNSR_ISE_SB_EENSR_ISF_SB_EEEEESH_SI_SH_SI_NS1B_6fusion15FusionCallbacksIS1F_NS1J_17LinearCombinationISH_fSH_fLNS_15FloatRoundStyleE2EEESG_S1I_JEEENS4_5SM1004TMEM4LOAD26SM100_TMEM_LOAD_32dp32b16xESY_S18_NS4_39AutoVectorizingCopyWithAssumedAlignmentILi128EEENS4_14SM90_TMA_STOREES18_S1U_S1U_EEEvvEEEEvNT_6ParamsE --------------------------
	.section	.nv.constant0._ZN7cutlass13device_kernelINS_4gemm6kernel13GemmUniversalIN4cute5tupleIJiiiiEEENS1_10collective13CollectiveMmaINS1_35MainloopSm100TmaUmmaWarpSpecializedILi48ELi2ELi4ENS5_IJNS4_1CILi1EEESB_SB_EEEEENS5_IJNSA_ILi128EEENSA_ILi16EEESF_EEENS_10bfloat16_tENS5_IJlSB_lEEESH_SI_NS4_8TiledMMAINS4_8MMA_AtomIJNS4_20SM100_MMA_F16BF16_SSISH_SH_fLi128ELi16ELNS4_4UMMA5MajorE0ELSN_0ELNSM_7ScaleInE0ELSO_0EEEEEENS4_6LayoutISC_NS5_IJNSA_ILi0EEESS_SS_EEEEENS5_IJNS4_10UnderscoreESV_SV_EEEEENS4_13SM90_TMA_LOADENS4_14ComposedLayoutINS4_7SwizzleILi1ELi4ELi3EEENS4_18smem_ptr_flag_bitsILi16EEENSR_INS5_IJNSA_ILi8EEESF_EEENS5_IJSF_SB_EEEEEEEvNS4_8identityESY_S18_vS19_EENS_8epilogue10collective18CollectiveEpilogueINS1B_23Sm100TmaWarpSpecializedILi2ELi1ELi16ELb1ELb0EEEJSG_NS5_IJNSR_ISE_SB_EENSR_ISF_SB_EEEEESH_SI_SH_SI_NS1B_6fusion15FusionCallbacksIS1F_NS1J_17LinearCombinationISH_fSH_fLNS_15FloatRoundStyleE2EEESG_S1I_JEEENS4_5SM1004TMEM4LOAD26SM100_TMEM_LOAD_32dp32b16xESY_S18_NS4_39AutoVectorizingCopyWithAssumedAlignmentILi128EEENS4_14SM90_TMA_STOREES18_S1U_S1U_EEEvvEEEEvNT_6ParamsE,"a",@progbits
	.sectionflags	@""
	.align	4
.nv.constant0._ZN7cutlass13device_kernelINS_4gemm6kernel13GemmUniversalIN4cute5tupleIJiiiiEEENS1_10collective13CollectiveMmaINS1_35MainloopSm100TmaUmmaWarpSpecializedILi48ELi2ELi4ENS5_IJNS4_1CILi1EEESB_SB_EEEEENS5_IJNSA_ILi128EEENSA_ILi16EEESF_EEENS_10bfloat16_tENS5_IJlSB_lEEESH_SI_NS4_8TiledMMAINS4_8MMA_AtomIJNS4_20SM100_MMA_F16BF16_SSISH_SH_fLi128ELi16ELNS4_4UMMA5MajorE0ELSN_0ELNSM_7ScaleInE0ELSO_0EEEEEENS4_6LayoutISC_NS5_IJNSA_ILi0EEESS_SS_EEEEENS5_IJNS4_10UnderscoreESV_SV_EEEEENS4_13SM90_TMA_LOADENS4_14ComposedLayoutINS4_7SwizzleILi1ELi4ELi3EEENS4_18smem_ptr_flag_bitsILi16EEENSR_INS5_IJNSA_ILi8EEESF_EEENS5_IJSF_SB_EEEEEEEvNS4_8identityESY_S18_vS19_EENS_8epilogue10collective18CollectiveEpilogueINS1B_23Sm100TmaWarpSpecializedILi2ELi1ELi16ELb1ELb0EEEJSG_NS5_IJNSR_ISE_SB_EENSR_ISF_SB_EEEEESH_SI_SH_SI_NS1B_6fusion15FusionCallbacksIS1F_NS1J_17LinearCombinationISH_fSH_fLNS_15FloatRoundStyleE2EEESG_S1I_JEEENS4_5SM1004TMEM4LOAD26SM100_TMEM_LOAD_32dp32b16xESY_S18_NS4_39AutoVectorizingCopyWithAssumedAlignmentILi128EEENS4_14SM90_TMA_STOREES18_S1U_S1U_EEEvvEEEEvNT_6ParamsE:
	.zero		2944


//--------------------- SYMBOLS --------------------------

	.type		.nv.reservedSmem.offset0,@object
	.size		.nv.reservedSmem.offset0,0x4
	.type		.nv.reservedSmem.cap,@object
	.size		.nv.reservedSmem.cap,0x4
	.type		__assertfail,@function
